// auto-generated by cutlass_sweep.gemm — config: {"arch": "sm_100", "cluster_m": 4, "cluster_n": 1, "dtype": "e4m3", "dtype_b": "e4m3", "layout": "nt", "stages": 0, "tile_k": 64, "tile_m": 256, "tile_n": 128}
#include "cutlass/cutlass.h"
#include "cutlass/gemm/collective/collective_builder.hpp"
#include "cutlass/gemm/device/gemm_universal_adapter.h"
#include "cutlass/gemm/kernel/gemm_universal.hpp"
#include "cutlass/epilogue/collective/collective_builder.hpp"

using ElemA = cutlass::float_e4m3_t;
using ElemB = cutlass::float_e4m3_t;
using ElemCD = cutlass::float_e4m3_t;
using Acc  = float;
using TileShape    = cute::Shape<cute::_256, cute::_128, cute::_64>;
using ClusterShape = cute::Shape<cute::_4, cute::_1, cute::_1>;

using CollectiveEpilogue = typename cutlass::epilogue::collective::CollectiveBuilder<
    cutlass::arch::Sm100, cutlass::arch::OpClassTensorOp,
    TileShape, ClusterShape,
    cutlass::epilogue::collective::EpilogueTileAuto,
    Acc, Acc,
    ElemCD, cutlass::layout::RowMajor, 128 / cutlass::sizeof_bits<ElemCD>::value,
    ElemCD, cutlass::layout::RowMajor, 128 / cutlass::sizeof_bits<ElemCD>::value,
    cutlass::epilogue::collective::EpilogueScheduleAuto
  >::CollectiveOp;

using CollectiveMainloop = typename cutlass::gemm::collective::CollectiveBuilder<
    cutlass::arch::Sm100, cutlass::arch::OpClassTensorOp,
    ElemA, cutlass::layout::RowMajor, 128 / cutlass::sizeof_bits<ElemA>::value,
    ElemB, cutlass::layout::ColumnMajor, 128 / cutlass::sizeof_bits<ElemB>::value,
    Acc,
    TileShape, ClusterShape,
    cutlass::gemm::collective::StageCountAutoCarveout<static_cast<int>(sizeof(typename CollectiveEpilogue::SharedStorage))>,
    cutlass::gemm::collective::KernelScheduleAuto
  >::CollectiveOp;

using GemmKernel = cutlass::gemm::kernel::GemmUniversal<
    cute::Shape<int,int,int,int>,
    CollectiveMainloop,
    CollectiveEpilogue
>;
using Gemm = cutlass::gemm::device::GemmUniversalAdapter<GemmKernel>;

// Force the device kernel symbol into the cubin without needing a host main.
auto* _anchor = &cutlass::device_kernel<GemmKernel>;


// ===== COMPILED SASS (sm_100a) =====

	.target	sm_100a

	.elftype	@"ET_EXEC"


//--------------------- .note.nv.tkinfo           --------------------------
	.section	.note.nv.tkinfo,"",@"SHT_NOTE"
	.sectionflags	@"SHF_NOTE_NV_TKINFO"
	.tkinfo
        /*0018*/ 	.word	0x00000002
        /*0030*/ 	.string	""
        /*0030*/ 	.string	"ptxas"
        /*0030*/ 	.string	"Cuda compilation tools, release 13.0, V13.0.88"
        /*0030*/ 	.string	"Build cuda_13.0.r13.0/compiler.36424714_0"
        /*0030*/ 	.string	"-arch sm_100a -m 64 "



//--------------------- .note.nv.cuinfo           --------------------------
	.section	.note.nv.cuinfo,"",@"SHT_NOTE"
	.sectionflags	@"SHF_NOTE_NV_CUINFO"
        /*0018*/ 	.short	0x0002
        /*001a*/ 	.short	0x0064
        /*001c*/ 	.short	0x0082
	.zero		2


//--------------------- .nv.info                  --------------------------
	.section	.nv.info,"",@"SHT_CUDA_INFO"
	.align	4


	//----- nvinfo : EIATTR_REGCOUNT
	.align		4
        /*0000*/ 	.byte	0x04, 0x2f
        /*0002*/ 	.short	(.L_19 - .L_18)
	.align		4
.L_18:
        /*0004*/ 	.word	index@(_ZN7cutlass13device_kernelINS_4gemm6kernel13GemmUniversalIN4cute5tupleIJiiiiEEENS1_10collective13CollectiveMmaINS1_35MainloopSm100TmaUmmaWarpSpecializedILi16ELi2ELi4ENS5_IJNS4_1CILi4EEENSA_ILi1EEESC_EEEEENS5_IJNSA_ILi256EEENSA_ILi128EEENSA_ILi64EEEEEENS_12float_e4m3_tENS5_IJlSC_lEEESJ_SK_NS4_8TiledMMAINS4_8MMA_AtomIJNS4_10MMA_TraitsINS4_25SM100_MMA_F8F6F4_2x1SM_SSEJSJ_SJ_fSF_SG_NS4_17integral_constantINS4_4UMMA5MajorELSR_0EEESS_NSP_INSQ_7ScaleInELST_0EEESU_EEEEEENS4_6LayoutINS5_IJSC_SC_SC_EEENS5_IJNSA_ILi0EEESZ_SZ_EEEEENS5_IJNS4_10UnderscoreES12_S12_EEEEENS4_18SM100_TMA_2SM_LOADENS4_14ComposedLayoutINS4_7SwizzleILi2ELi4ELi3EEENS4_18smem_ptr_flag_bitsILi8EEENSX_INS5_IJNSA_ILi8EEESH_EEENS5_IJSH_SC_EEEEEEEvNS4_8identityENS4_28SM100_TMA_2SM_LOAD_MULTICASTES1F_vS1G_EENS_8epilogue10collective18CollectiveEpilogueINS1J_23Sm100TmaWarpSpecializedILi2ELi2ELi64ELb0ELb0EEEJNS5_IJSG_SG_SH_EEENS5_IJNSX_ISG_SC_EENSX_ISH_SC_EEEEESJ_SK_SJ_SK_NS1J_6fusion15FusionCallbacksIS1N_NS1S_17LinearCombinationISJ_fSJ_fLNS_15FloatRoundStyleE2EEES1O_S1R_JEEENS4_5SM1004TMEM4LOAD26SM100_TMEM_LOAD_32dp32b64xENS4_13SM90_TMA_LOADES1F_NS4_39AutoVectorizingCopyWithAssumedAlignmentILi128EEENS4_14SM90_TMA_STOREES1F_S24_S24_EEEvvEEEEvNT_6ParamsE)
        /*0008*/ 	.word	0x000000cd


	//----- nvinfo : EIATTR_FRAME_SIZE
	.align		4
.L_19:
        /*000c*/ 	.byte	0x04, 0x11
        /*000e*/ 	.short	(.L_21 - .L_20)
	.align		4
.L_20:
        /*0010*/ 	.word	index@($__internal_2_$__cuda_sm10x_tcgen05_guardrail_trap_unallocated_columns_being_dealloced)
        /*0014*/ 	.word	0x00000000


	//----- nvinfo : EIATTR_FRAME_SIZE
	.align		4
.L_21:
        /*0018*/ 	.byte	0x04, 0x11
        /*001a*/ 	.short	(.L_23 - .L_22)
	.align		4
.L_22:
        /*001c*/ 	.word	index@($__internal_1_$__cuda_sm10x_tcgen05_guardrail_trap_phase_invalid_during_alloc)
        /*0020*/ 	.word	0x00000000


	//----- nvinfo : EIATTR_FRAME_SIZE
	.align		4
.L_23:
        /*0024*/ 	.byte	0x04, 0x11
        /*0026*/ 	.short	(.L_25 - .L_24)
	.align		4
.L_24:
        /*0028*/ 	.word	index@($__internal_0_$__cuda_sm10x_tcgen05_guardrail_trap_col_being_dealloced_not_returned_by_alloc)
        /*002c*/ 	.word	0x00000000


	//----- nvinfo : EIATTR_FRAME_SIZE
	.align		4
.L_25:
        /*0030*/ 	.byte	0x04, 0x11
        /*0032*/ 	.short	(.L_27 - .L_26)
	.align		4
.L_26:
        /*0034*/ 	.word	index@(_ZN7cutlass13device_kernelINS_4gemm6kernel13GemmUniversalIN4cute5tupleIJiiiiEEENS1_10collective13CollectiveMmaINS1_35MainloopSm100TmaUmmaWarpSpecializedILi16ELi2ELi4ENS5_IJNS4_1CILi4EEENSA_ILi1EEESC_EEEEENS5_IJNSA_ILi256EEENSA_ILi128EEENSA_ILi64EEEEEENS_12float_e4m3_tENS5_IJlSC_lEEESJ_SK_NS4_8TiledMMAINS4_8MMA_AtomIJNS4_10MMA_TraitsINS4_25SM100_MMA_F8F6F4_2x1SM_SSEJSJ_SJ_fSF_SG_NS4_17integral_constantINS4_4UMMA5MajorELSR_0EEESS_NSP_INSQ_7ScaleInELST_0EEESU_EEEEEENS4_6LayoutINS5_IJSC_SC_SC_EEENS5_IJNSA_ILi0EEESZ_SZ_EEEEENS5_IJNS4_10UnderscoreES12_S12_EEEEENS4_18SM100_TMA_2SM_LOADENS4_14ComposedLayoutINS4_7SwizzleILi2ELi4ELi3EEENS4_18smem_ptr_flag_bitsILi8EEENSX_INS5_IJNSA_ILi8EEESH_EEENS5_IJSH_SC_EEEEEEEvNS4_8identityENS4_28SM100_TMA_2SM_LOAD_MULTICASTES1F_vS1G_EENS_8epilogue10collective18CollectiveEpilogueINS1J_23Sm100TmaWarpSpecializedILi2ELi2ELi64ELb0ELb0EEEJNS5_IJSG_SG_SH_EEENS5_IJNSX_ISG_SC_EENSX_ISH_SC_EEEEESJ_SK_SJ_SK_NS1J_6fusion15FusionCallbacksIS1N_NS1S_17LinearCombinationISJ_fSJ_fLNS_15FloatRoundStyleE2EEES1O_S1R_JEEENS4_5SM1004TMEM4LOAD26SM100_TMEM_LOAD_32dp32b64xENS4_13SM90_TMA_LOADES1F_NS4_39AutoVectorizingCopyWithAssumedAlignmentILi128EEENS4_14SM90_TMA_STOREES1F_S24_S24_EEEvvEEEEvNT_6ParamsE)
        /*0038*/ 	.word	0x00000000


	//----- nvinfo : EIATTR_MIN_STACK_SIZE
	.align		4
.L_27:
        /*003c*/ 	.byte	0x04, 0x12
        /*003e*/ 	.short	(.L_29 - .L_28)
	.align		4
.L_28:
        /*0040*/ 	.word	index@(_ZN7cutlass13device_kernelINS_4gemm6kernel13GemmUniversalIN4cute5tupleIJiiiiEEENS1_10collective13CollectiveMmaINS1_35MainloopSm100TmaUmmaWarpSpecializedILi16ELi2ELi4ENS5_IJNS4_1CILi4EEENSA_ILi1EEESC_EEEEENS5_IJNSA_ILi256EEENSA_ILi128EEENSA_ILi64EEEEEENS_12float_e4m3_tENS5_IJlSC_lEEESJ_SK_NS4_8TiledMMAINS4_8MMA_AtomIJNS4_10MMA_TraitsINS4_25SM100_MMA_F8F6F4_2x1SM_SSEJSJ_SJ_fSF_SG_NS4_17integral_constantINS4_4UMMA5MajorELSR_0EEESS_NSP_INSQ_7ScaleInELST_0EEESU_EEEEEENS4_6LayoutINS5_IJSC_SC_SC_EEENS5_IJNSA_ILi0EEESZ_SZ_EEEEENS5_IJNS4_10UnderscoreES12_S12_EEEEENS4_18SM100_TMA_2SM_LOADENS4_14ComposedLayoutINS4_7SwizzleILi2ELi4ELi3EEENS4_18smem_ptr_flag_bitsILi8EEENSX_INS5_IJNSA_ILi8EEESH_EEENS5_IJSH_SC_EEEEEEEvNS4_8identityENS4_28SM100_TMA_2SM_LOAD_MULTICASTES1F_vS1G_EENS_8epilogue10collective18CollectiveEpilogueINS1J_23Sm100TmaWarpSpecializedILi2ELi2ELi64ELb0ELb0EEEJNS5_IJSG_SG_SH_EEENS5_IJNSX_ISG_SC_EENSX_ISH_SC_EEEEESJ_SK_SJ_SK_NS1J_6fusion15FusionCallbacksIS1N_NS1S_17LinearCombinationISJ_fSJ_fLNS_15FloatRoundStyleE2EEES1O_S1R_JEEENS4_5SM1004TMEM4LOAD26SM100_TMEM_LOAD_32dp32b64xENS4_13SM90_TMA_LOADES1F_NS4_39AutoVectorizingCopyWithAssumedAlignmentILi128EEENS4_14SM90_TMA_STOREES1F_S24_S24_EEEvvEEEEvNT_6ParamsE)
        /*0044*/ 	.word	0x00000000
.L_29:


//--------------------- .nv.compat                --------------------------
	.section	.nv.compat,"",@"SHT_CUDA_COMPAT_INFO"
	.align	4
        /*0000*/ 	.byte	0x02, 0x09, 0x01, 0x00, 0x02, 0x02, 0x02, 0x00, 0x02, 0x05, 0x05, 0x00, 0x03, 0x07, 0x01, 0x01
        /*0010*/ 	.byte	0x02, 0x03, 0x01, 0x00, 0x02, 0x06, 0x01, 0x00, 0x04, 0x0b, 0x08, 0x00, 0x09, 0x00, 0x00, 0x00
        /*0020*/ 	.byte	0x00, 0x00, 0x00, 0x00


//--------------------- .nv.info._ZN7cutlass13device_kernelINS_4gemm6kernel13GemmUniversalIN4cute5tupleIJiiiiEEENS1_10collective13CollectiveMmaINS1_35MainloopSm100TmaUmmaWarpSpecializedILi16ELi2ELi4ENS5_IJNS4_1CILi4EEENSA_ILi1EEESC_EEEEENS5_IJNSA_ILi256EEENSA_ILi128EEENSA_ILi64EEEEEENS_12float_e4m3_tENS5_IJlSC_lEEESJ_SK_NS4_8TiledMMAINS4_8MMA_AtomIJNS4_10MMA_TraitsINS4_25SM100_MMA_F8F6F4_2x1SM_SSEJSJ_SJ_fSF_SG_NS4_17integral_constantINS4_4UMMA5MajorELSR_0EEESS_NSP_INSQ_7ScaleInELST_0EEESU_EEEEEENS4_6LayoutINS5_IJSC_SC_SC_EEENS5_IJNSA_ILi0EEESZ_SZ_EEEEENS5_IJNS4_10UnderscoreES12_S12_EEEEENS4_18SM100_TMA_2SM_LOADENS4_14ComposedLayoutINS4_7SwizzleILi2ELi4ELi3EEENS4_18smem_ptr_flag_bitsILi8EEENSX_INS5_IJNSA_ILi8EEESH_EEENS5_IJSH_SC_EEEEEEEvNS4_8identityENS4_28SM100_TMA_2SM_LOAD_MULTICASTES1F_vS1G_EENS_8epilogue10collective18CollectiveEpilogueINS1J_23Sm100TmaWarpSpecializedILi2ELi2ELi64ELb0ELb0EEEJNS5_IJSG_SG_SH_EEENS5_IJNSX_ISG_SC_EENSX_ISH_SC_EEEEESJ_SK_SJ_SK_NS1J_6fusion15FusionCallbacksIS1N_NS1S_17LinearCombinationISJ_fSJ_fLNS_15FloatRoundStyleE2EEES1O_S1R_JEEENS4_5SM1004TMEM4LOAD26SM100_TMEM_LOAD_32dp32b64xENS4_13SM90_TMA_LOADES1F_NS4_39AutoVectorizingCopyWithAssumedAlignmentILi128EEENS4_14SM90_TMA_STOREES1F_S24_S24_EEEvvEEEEvNT_6ParamsE --------------------------
	.section	.nv.info._ZN7cutlass13device_kernelINS_4gemm6kernel13GemmUniversalIN4cute5tupleIJiiiiEEENS1_10collective13CollectiveMmaINS1_35MainloopSm100TmaUmmaWarpSpecializedILi16ELi2ELi4ENS5_IJNS4_1CILi4EEENSA_ILi1EEESC_EEEEENS5_IJNSA_ILi256EEENSA_ILi128EEENSA_ILi64EEEEEENS_12float_e4m3_tENS5_IJlSC_lEEESJ_SK_NS4_8TiledMMAINS4_8MMA_AtomIJNS4_10MMA_TraitsINS4_25SM100_MMA_F8F6F4_2x1SM_SSEJSJ_SJ_fSF_SG_NS4_17integral_constantINS4_4UMMA5MajorELSR_0EEESS_NSP_INSQ_7ScaleInELST_0EEESU_EEEEEENS4_6LayoutINS5_IJSC_SC_SC_EEENS5_IJNSA_ILi0EEESZ_SZ_EEEEENS5_IJNS4_10UnderscoreES12_S12_EEEEENS4_18SM100_TMA_2SM_LOADENS4_14ComposedLayoutINS4_7SwizzleILi2ELi4ELi3EEENS4_18smem_ptr_flag_bitsILi8EEENSX_INS5_IJNSA_ILi8EEESH_EEENS5_IJSH_SC_EEEEEEEvNS4_8identityENS4_28SM100_TMA_2SM_LOAD_MULTICASTES1F_vS1G_EENS_8epilogue10collective18CollectiveEpilogueINS1J_23Sm100TmaWarpSpecializedILi2ELi2ELi64ELb0ELb0EEEJNS5_IJSG_SG_SH_EEENS5_IJNSX_ISG_SC_EENSX_ISH_SC_EEEEESJ_SK_SJ_SK_NS1J_6fusion15FusionCallbacksIS1N_NS1S_17LinearCombinationISJ_fSJ_fLNS_15FloatRoundStyleE2EEES1O_S1R_JEEENS4_5SM1004TMEM4LOAD26SM100_TMEM_LOAD_32dp32b64xENS4_13SM90_TMA_LOADES1F_NS4_39AutoVectorizingCopyWithAssumedAlignmentILi128EEENS4_14SM90_TMA_STOREES1F_S24_S24_EEEvvEEEEvNT_6ParamsE,"",@"SHT_CUDA_INFO"
	.sectionflags	@""
	.align	4


	//----- nvinfo : EIATTR_CUDA_API_VERSION
	.align		4
        /*0000*/ 	.byte	0x04, 0x37
        /*0002*/ 	.short	(.L_31 - .L_30)
.L_30:
        /*0004*/ 	.word	0x00000082


	//----- nvinfo : EIATTR_KPARAM_INFO
	.align		4
.L_31:
        /*0008*/ 	.byte	0x04, 0x17
        /*000a*/ 	.short	(.L_33 - .L_32)
.L_32:
        /*000c*/ 	.word	0x00000000
        /*0010*/ 	.short	0x0000
        /*0012*/ 	.short	0x0000
        /*0014*/ 	.byte	0x00, 0xf0, 0x01, 0x20


	//----- nvinfo : EIATTR_AT_ENTRY_FRAGMENTS
	.align		4
.L_33:
        /*0018*/ 	.byte	0x04, 0x4f
        /*001a*/ 	.short	(.L_35 - .L_34)


	//   ....[0]....
.L_34:
        /*001c*/ 	.word	0x00000007


	//----- nvinfo : EIATTR_RESERVED_SMEM_USED
	.align		4
.L_35:
        /*0020*/ 	.byte	0x01, 0x41
	.zero		2


	//----- nvinfo : EIATTR_SPARSE_MMA_MASK
	.align		4
        /*0024*/ 	.byte	0x03, 0x50
        /*0026*/ 	.short	0x0000


	//----- nvinfo : EIATTR_TCGEN05_2CTA_USED
	.align		4
        /*0028*/ 	.byte	0x01, 0x52
	.zero		2


	//----- nvinfo : EIATTR_MAXREG_COUNT
	.align		4
        /*002c*/ 	.byte	0x03, 0x1b
        /*002e*/ 	.short	0x00ff


	//----- nvinfo : EIATTR_NUM_BARRIERS
	.align		4
        /*0030*/ 	.byte	0x02, 0x4c
        /*0032*/ 	.byte	0x07
	.zero		1


	//----- nvinfo : EIATTR_EXTERNS
	.align		4
        /*0034*/ 	.byte	0x04, 0x0f
        /*0036*/ 	.short	(.L_37 - .L_36)


	//   ....[0]....
	.align		4
.L_36:
        /*0038*/ 	.word	index@(__assertfail)


	//----- nvinfo : EIATTR_MERCURY_ISA_VERSION
	.align		4
.L_37:
        /*003c*/ 	.byte	0x03, 0x5f
        /*003e*/ 	.short	0x0101


	//----- nvinfo : EIATTR_INT_WARP_WIDE_INSTR_OFFSETS
	.align		4
        /*0040*/ 	.byte	0x04, 0x31
        /*0042*/ 	.short	(.L_39 - .L_38)


	//   ....[0]....
.L_38:
        /*0044*/ 	.word	0x00000ee0


	//   ....[1]....
        /*0048*/ 	.word	0x00000f80


	//   ....[2]....
        /*004c*/ 	.word	0x00004990


	//   ....[3]....
        /*0050*/ 	.word	0x000049b0


	//   ....[4]....
        /*0054*/ 	.word	0x000049e0


	//   ....[5]....
        /*0058*/ 	.word	0x00005590


	//   ....[6]....
        /*005c*/ 	.word	0x00005600


	//   ....[7]....
        /*0060*/ 	.word	0x000056f0


	//   ....[8]....
        /*0064*/ 	.word	0x000057a0


	//----- nvinfo : EIATTR_COOP_GROUP_MASK_REGIDS
	.align		4
.L_39:
        /*0068*/ 	.byte	0x04, 0x29
        /*006a*/ 	.short	(.L_41 - .L_40)


	//   ....[0]....
.L_40:
        /*006c*/ 	.word	0xffffffff


	//   ....[1]....
        /*0070*/ 	.word	0xffffffff


	//   ....[2]....
        /*0074*/ 	.word	0xffffffff


	//   ....[3]....
        /*0078*/ 	.word	0xffffffff


	//   ....[4]....
        /*007c*/ 	.word	0xffffffff


	//   ....[5]....
        /*0080*/ 	.word	0xffffffff


	//   ....[6]....
        /*0084*/ 	.word	0xffffffff


	//   ....[7]....
        /*0088*/ 	.word	0xffffffff


	//   ....[8]....
        /*008c*/ 	.word	0xffffffff


	//   ....[9]....
        /*0090*/ 	.word	0xffffffff


	//   ....[10]....
        /*0094*/ 	.word	0xffffffff


	//   ....[11]....
        /*0098*/ 	.word	0xffffffff


	//   ....[12]....
        /*009c*/ 	.word	0xffffffff


	//   ....[13]....
        /*00a0*/ 	.word	0xffffffff


	//----- nvinfo : EIATTR_COOP_GROUP_INSTR_OFFSETS
	.align		4
.L_41:
        /*00a4*/ 	.byte	0x04, 0x28
        /*00a6*/ 	.short	(.L_43 - .L_42)


	//   ....[0]....
.L_42:
        /*00a8*/ 	.word	0x000000b0


	//   ....[1]....
        /*00ac*/ 	.word	0x00000520


	//   ....[2]....
        /*00b0*/ 	.word	0x00000890


	//   ....[3]....
        /*00b4*/ 	.word	0x000009e0


	//   ....[4]....
        /*00b8*/ 	.word	0x00000ad0


	//   ....[5]....
        /*00bc*/ 	.word	0x00000c30


	//   ....[6]....
        /*00c0*/ 	.word	0x00000dc0


	//   ....[7]....
        /*00c4*/ 	.word	0x00001000


	//   ....[8]....
        /*00c8*/ 	.word	0x000022f0


	//   ....[9]....
        /*00cc*/ 	.word	0x00003850


	//   ....[10]....
        /*00d0*/ 	.word	0x00003d20


	//   ....[11]....
        /*00d4*/ 	.word	0x00003d50


	//   ....[12]....
        /*00d8*/ 	.word	0x00004890


	//   ....[13]....
        /*00dc*/ 	.word	0x00004aa0


	//----- nvinfo : EIATTR_VRC_CTA_INIT_COUNT
	.align		4
.L_43:
        /*00e0*/ 	.byte	0x02, 0x4a
        /*00e2*/ 	.byte	0x80
	.zero		1


	//----- nvinfo : EIATTR_SYSCALL_OFFSETS
	.align		4
        /*00e4*/ 	.byte	0x04, 0x46
        /*00e6*/ 	.short	(.L_45 - .L_44)


	//   ....[0]....
.L_44:
        /*00e8*/ 	.word	0x00006390


	//   ....[1]....
        /*00ec*/ 	.word	0x000064d0


	//   ....[2]....
        /*00f0*/ 	.word	0x00006d60


	//   ....[3]....
        /*00f4*/ 	.word	0x00008370


	//----- nvinfo : EIATTR_MBARRIER_INSTR_OFFSETS
	.align		4
.L_45:
        /*00f8*/ 	.byte	0x04, 0x39
        /*00fa*/ 	.short	(.L_47 - .L_46)


	//   ....[0]....
.L_46:
        /*00fc*/ 	.word	0x00000670
        /*0100*/ 	.word	0x000000ff
        /*0104*/ 	.word	0x00000000
        /*0108*/ 	.short	0x0100
        /*010a*/ 	.byte	0x04
	.zero		1


	//   ....[1]....
        /*010c*/ 	.word	0x00000680
        /*0110*/ 	.word	0x000000ff
        /*0114*/ 	.word	0x00000080
        /*0118*/ 	.short	0x0100
        /*011a*/ 	.byte	0x04
	.zero		1


	//   ....[2]....
        /*011c*/ 	.word	0x00000690
        /*0120*/ 	.word	0x000000ff
        /*0124*/ 	.word	0x00000008
        /*0128*/ 	.short	0x0100
        /*012a*/ 	.byte	0x04
	.zero		1


	//   ....[3]....
        /*012c*/ 	.word	0x000006a0
        /*0130*/ 	.word	0x000000ff
        /*0134*/ 	.word	0x00000088
        /*0138*/ 	.short	0x0100
        /*013a*/ 	.byte	0x04
	.zero		1


	//   ....[4]....
        /*013c*/ 	.word	0x000006b0
        /*0140*/ 	.word	0x000000ff
        /*0144*/ 	.word	0x00000010
        /*0148*/ 	.short	0x0100
        /*014a*/ 	.byte	0x04
	.zero		1


	//   ....[5]....
        /*014c*/ 	.word	0x000006c0
        /*0150*/ 	.word	0x000000ff
        /*0154*/ 	.word	0x00000090
        /*0158*/ 	.short	0x0100
        /*015a*/ 	.byte	0x04
	.zero		1


	//   ....[6]....
        /*015c*/ 	.word	0x000006d0
        /*0160*/ 	.word	0x000000ff
        /*0164*/ 	.word	0x00000018
        /*0168*/ 	.short	0x0100
        /*016a*/ 	.byte	0x04
	.zero		1


	//   ....[7]....
        /*016c*/ 	.word	0x000006e0
        /*0170*/ 	.word	0x000000ff
        /*0174*/ 	.word	0x00000098
        /*0178*/ 	.short	0x0100
        /*017a*/ 	.byte	0x04
	.zero		1


	//   ....[8]....
        /*017c*/ 	.word	0x000006f0
        /*0180*/ 	.word	0x000000ff
        /*0184*/ 	.word	0x00000020
        /*0188*/ 	.short	0x0100
        /*018a*/ 	.byte	0x04
	.zero		1


	//   ....[9]....
        /*018c*/ 	.word	0x00000700
        /*0190*/ 	.word	0x000000ff
        /*0194*/ 	.word	0x000000a0
        /*0198*/ 	.short	0x0100
        /*019a*/ 	.byte	0x04
	.zero		1


	//   ....[10]....
        /*019c*/ 	.word	0x00000710
        /*01a0*/ 	.word	0x000000ff
        /*01a4*/ 	.word	0x00000028
        /*01a8*/ 	.short	0x0100
        /*01aa*/ 	.byte	0x04
	.zero		1


	//   ....[11]....
        /*01ac*/ 	.word	0x00000720
        /*01b0*/ 	.word	0x000000ff
        /*01b4*/ 	.word	0x000000a8
        /*01b8*/ 	.short	0x0100
        /*01ba*/ 	.byte	0x04
	.zero		1


	//   ....[12]....
        /*01bc*/ 	.word	0x00000730
        /*01c0*/ 	.word	0x000000ff
        /*01c4*/ 	.word	0x00000030
        /*01c8*/ 	.short	0x0100
        /*01ca*/ 	.byte	0x04
	.zero		1


	//   ....[13]....
        /*01cc*/ 	.word	0x00000740
        /*01d0*/ 	.word	0x000000ff
        /*01d4*/ 	.word	0x000000b0
        /*01d8*/ 	.short	0x0100
        /*01da*/ 	.byte	0x04
	.zero		1


	//   ....[14]....
        /*01dc*/ 	.word	0x00000750
        /*01e0*/ 	.word	0x000000ff
        /*01e4*/ 	.word	0x00000038
        /*01e8*/ 	.short	0x0100
        /*01ea*/ 	.byte	0x04
	.zero		1


	//   ....[15]....
        /*01ec*/ 	.word	0x00000760
        /*01f0*/ 	.word	0x000000ff
        /*01f4*/ 	.word	0x000000b8
        /*01f8*/ 	.short	0x0100
        /*01fa*/ 	.byte	0x04
	.zero		1


	//   ....[16]....
        /*01fc*/ 	.word	0x00000770
        /*0200*/ 	.word	0x000000ff
        /*0204*/ 	.word	0x00000040
        /*0208*/ 	.short	0x0100
        /*020a*/ 	.byte	0x04
	.zero		1


	//   ....[17]....
        /*020c*/ 	.word	0x00000780
        /*0210*/ 	.word	0x000000ff
        /*0214*/ 	.word	0x000000c0
        /*0218*/ 	.short	0x0100
        /*021a*/ 	.byte	0x04
	.zero		1


	//   ....[18]....
        /*021c*/ 	.word	0x00000790
        /*0220*/ 	.word	0x000000ff
        /*0224*/ 	.word	0x00000048
        /*0228*/ 	.short	0x0100
        /*022a*/ 	.byte	0x04
	.zero		1


	//   ....[19]....
        /*022c*/ 	.word	0x000007a0
        /*0230*/ 	.word	0x000000ff
        /*0234*/ 	.word	0x000000c8
        /*0238*/ 	.short	0x0100
        /*023a*/ 	.byte	0x04
	.zero		1


	//   ....[20]....
        /*023c*/ 	.word	0x000007b0
        /*0240*/ 	.word	0x000000ff
        /*0244*/ 	.word	0x00000050
        /*0248*/ 	.short	0x0100
        /*024a*/ 	.byte	0x04
	.zero		1


	//   ....[21]....
        /*024c*/ 	.word	0x000007c0
        /*0250*/ 	.word	0x000000ff
        /*0254*/ 	.word	0x000000d0
        /*0258*/ 	.short	0x0100
        /*025a*/ 	.byte	0x04
	.zero		1


	//   ....[22]....
        /*025c*/ 	.word	0x000007d0
        /*0260*/ 	.word	0x000000ff
        /*0264*/ 	.word	0x00000058
        /*0268*/ 	.short	0x0100
        /*026a*/ 	.byte	0x04
	.zero		1


	//   ....[23]....
        /*026c*/ 	.word	0x000007e0
        /*0270*/ 	.word	0x000000ff
        /*0274*/ 	.word	0x000000d8
        /*0278*/ 	.short	0x0100
        /*027a*/ 	.byte	0x04
	.zero		1


	//   ....[24]....
        /*027c*/ 	.word	0x000007f0
        /*0280*/ 	.word	0x000000ff
        /*0284*/ 	.word	0x00000060
        /*0288*/ 	.short	0x0100
        /*028a*/ 	.byte	0x04
	.zero		1


	//   ....[25]....
        /*028c*/ 	.word	0x00000800
        /*0290*/ 	.word	0x000000ff
        /*0294*/ 	.word	0x000000e0
        /*0298*/ 	.short	0x0100
        /*029a*/ 	.byte	0x04
	.zero		1


	//   ....[26]....
        /*029c*/ 	.word	0x00000810
        /*02a0*/ 	.word	0x000000ff
        /*02a4*/ 	.word	0x00000068
        /*02a8*/ 	.short	0x0100
        /*02aa*/ 	.byte	0x04
	.zero		1


	//   ....[27]....
        /*02ac*/ 	.word	0x00000820
        /*02b0*/ 	.word	0x000000ff
        /*02b4*/ 	.word	0x000000e8
        /*02b8*/ 	.short	0x0100
        /*02ba*/ 	.byte	0x04
	.zero		1


	//   ....[28]....
        /*02bc*/ 	.word	0x00000830
        /*02c0*/ 	.word	0x000000ff
        /*02c4*/ 	.word	0x00000070
        /*02c8*/ 	.short	0x0100
        /*02ca*/ 	.byte	0x04
	.zero		1


	//   ....[29]....
        /*02cc*/ 	.word	0x00000840
        /*02d0*/ 	.word	0x000000ff
        /*02d4*/ 	.word	0x000000f0
        /*02d8*/ 	.short	0x0100
        /*02da*/ 	.byte	0x04
	.zero		1


	//   ....[30]....
        /*02dc*/ 	.word	0x00000850
        /*02e0*/ 	.word	0x000000ff
        /*02e4*/ 	.word	0x00000078
        /*02e8*/ 	.short	0x0100
        /*02ea*/ 	.byte	0x04
	.zero		1


	//   ....[31]....
        /*02ec*/ 	.word	0x00000860
        /*02f0*/ 	.word	0x000000ff
        /*02f4*/ 	.word	0x000000f8
        /*02f8*/ 	.short	0x0100
        /*02fa*/ 	.byte	0x04
	.zero		1


	//   ....[32]....
        /*02fc*/ 	.word	0x00000990
        /*0300*/ 	.word	0x000000ff
        /*0304*/ 	.word	0x00000100
        /*0308*/ 	.short	0x0100
        /*030a*/ 	.byte	0x04
	.zero		1


	//   ....[33]....
        /*030c*/ 	.word	0x000009a0
        /*0310*/ 	.word	0x000000ff
        /*0314*/ 	.word	0x00000110
        /*0318*/ 	.short	0x0100
        /*031a*/ 	.byte	0x04
	.zero		1


	//   ....[34]....
        /*031c*/ 	.word	0x000009b0
        /*0320*/ 	.word	0x000000ff
        /*0324*/ 	.word	0x00000108
        /*0328*/ 	.short	0x0100
        /*032a*/ 	.byte	0x04
	.zero		1


	//   ....[35]....
        /*032c*/ 	.word	0x000009c0
        /*0330*/ 	.word	0x000000ff
        /*0334*/ 	.word	0x00000118
        /*0338*/ 	.short	0x0100
        /*033a*/ 	.byte	0x04
	.zero		1


	//   ....[36]....
        /*033c*/ 	.word	0x00000aa0
        /*0340*/ 	.word	0x000000ff
        /*0344*/ 	.word	0x00000120
        /*0348*/ 	.short	0x0100
        /*034a*/ 	.byte	0x06
	.zero		1


	//   ....[37]....
        /*034c*/ 	.word	0x00000ab0
        /*0350*/ 	.word	0x000000ff
        /*0354*/ 	.word	0x00000128
        /*0358*/ 	.short	0x0100
        /*035a*/ 	.byte	0x06
	.zero		1


	//   ....[38]....
        /*035c*/ 	.word	0x00000be0
        /*0360*/ 	.word	0x000000ff
        /*0364*/ 	.word	0x00000130
        /*0368*/ 	.short	0x0100
        /*036a*/ 	.byte	0x06
	.zero		1


	//   ....[39]....
        /*036c*/ 	.word	0x00000bf0
        /*0370*/ 	.word	0x000000ff
        /*0374*/ 	.word	0x00000140
        /*0378*/ 	.short	0x0100
        /*037a*/ 	.byte	0x06
	.zero		1


	//   ....[40]....
        /*037c*/ 	.word	0x00000c00
        /*0380*/ 	.word	0x000000ff
        /*0384*/ 	.word	0x00000138
        /*0388*/ 	.short	0x0100
        /*038a*/ 	.byte	0x06
	.zero		1


	//   ....[41]....
        /*038c*/ 	.word	0x00000c10
        /*0390*/ 	.word	0x000000ff
        /*0394*/ 	.word	0x00000148
        /*0398*/ 	.short	0x0100
        /*039a*/ 	.byte	0x06
	.zero		1


	//   ....[42]....
        /*039c*/ 	.word	0x00000d30
        /*03a0*/ 	.word	0x000000ff
        /*03a4*/ 	.word	0x00000150
        /*03a8*/ 	.short	0x0100
        /*03aa*/ 	.byte	0x04
	.zero		1


	//   ....[43]....
        /*03ac*/ 	.word	0x00000d40
        /*03b0*/ 	.word	0x000000ff
        /*03b4*/ 	.word	0x00000170
        /*03b8*/ 	.short	0x0100
        /*03ba*/ 	.byte	0x04
	.zero		1


	//   ....[44]....
        /*03bc*/ 	.word	0x00000d50
        /*03c0*/ 	.word	0x000000ff
        /*03c4*/ 	.word	0x00000158
        /*03c8*/ 	.short	0x0100
        /*03ca*/ 	.byte	0x04
	.zero		1


	//   ....[45]....
        /*03cc*/ 	.word	0x00000d60
        /*03d0*/ 	.word	0x000000ff
        /*03d4*/ 	.word	0x00000178
        /*03d8*/ 	.short	0x0100
        /*03da*/ 	.byte	0x04
	.zero		1


	//   ....[46]....
        /*03dc*/ 	.word	0x00000d70
        /*03e0*/ 	.word	0x000000ff
        /*03e4*/ 	.word	0x00000160
        /*03e8*/ 	.short	0x0100
        /*03ea*/ 	.byte	0x04
	.zero		1


	//   ....[47]....
        /*03ec*/ 	.word	0x00000d80
        /*03f0*/ 	.word	0x000000ff
        /*03f4*/ 	.word	0x00000180
        /*03f8*/ 	.short	0x0100
        /*03fa*/ 	.byte	0x04
	.zero		1


	//   ....[48]....
        /*03fc*/ 	.word	0x00000d90
        /*0400*/ 	.word	0x000000ff
        /*0404*/ 	.word	0x00000168
        /*0408*/ 	.short	0x0100
        /*040a*/ 	.byte	0x04
	.zero		1


	//   ....[49]....
        /*040c*/ 	.word	0x00000da0
        /*0410*/ 	.word	0x000000ff
        /*0414*/ 	.word	0x00000188
        /*0418*/ 	.short	0x0100
        /*041a*/ 	.byte	0x04
	.zero		1


	//   ....[50]....
        /*041c*/ 	.word	0x00000e90
        /*0420*/ 	.word	0x000000ff
        /*0424*/ 	.word	0x00000190
        /*0428*/ 	.short	0x0100
        /*042a*/ 	.byte	0x04
	.zero		1


	//   ....[51]....
        /*042c*/ 	.word	0x00000ea0
        /*0430*/ 	.word	0x000000ff
        /*0434*/ 	.word	0x000001a0
        /*0438*/ 	.short	0x0100
        /*043a*/ 	.byte	0x04
	.zero		1


	//   ....[52]....
        /*043c*/ 	.word	0x00000eb0
        /*0440*/ 	.word	0x000000ff
        /*0444*/ 	.word	0x00000198
        /*0448*/ 	.short	0x0100
        /*044a*/ 	.byte	0x04
	.zero		1


	//   ....[53]....
        /*044c*/ 	.word	0x00000ec0
        /*0450*/ 	.word	0x000000ff
        /*0454*/ 	.word	0x000001a8
        /*0458*/ 	.short	0x0100
        /*045a*/ 	.byte	0x04
	.zero		1


	//   ....[54]....
        /*045c*/ 	.word	0x00000fc0
        /*0460*/ 	.word	0x000000ff
        /*0464*/ 	.word	0x000001b0
        /*0468*/ 	.short	0x0100
        /*046a*/ 	.byte	0x06
	.zero		1


	//   ....[55]....
        /*046c*/ 	.word	0x00001b40
        /*0470*/ 	.word	0x00000000
        /*0474*/ 	.word	0x000001a0
        /*0478*/ 	.short	0x010a
        /*047a*/ 	.byte	0xff
	.zero		1


	//   ....[56]....
        /*047c*/ 	.word	0x00001b60
        /*0480*/ 	.word	0x00000000
        /*0484*/ 	.word	0x00000190
        /*0488*/ 	.short	0x0101
        /*048a*/ 	.byte	0xff
	.zero		1


	//   ....[57]....
        /*048c*/ 	.word	0x00001c10
        /*0490*/ 	.word	0x000000ff
        /*0494*/ 	.word	0x00000080
        /*0498*/ 	.short	0x010a
        /*049a*/ 	.byte	0x04
	.zero		1


	//   ....[58]....
        /*049c*/ 	.word	0x00001ce0
        /*04a0*/ 	.word	0x000000ff
        /*04a4*/ 	.word	0x00000080
        /*04a8*/ 	.short	0x010a
        /*04aa*/ 	.byte	0x21
	.zero		1


	//   ....[59]....
        /*04ac*/ 	.word	0x00001e90
        /*04b0*/ 	.word	0x000000ff
        /*04b4*/ 	.word	0x00000080
        /*04b8*/ 	.short	0x010a
        /*04ba*/ 	.byte	0x05
	.zero		1


	//   ....[60]....
        /*04bc*/ 	.word	0x00001fa0
        /*04c0*/ 	.word	0x000000ff
        /*04c4*/ 	.word	0x00000128
        /*04c8*/ 	.short	0x0101
        /*04ca*/ 	.byte	0x0d
	.zero		1


	//   ....[61]....
        /*04cc*/ 	.word	0x00001fc0
        /*04d0*/ 	.word	0x000000ff
        /*04d4*/ 	.word	0x00000080
        /*04d8*/ 	.short	0x010a
        /*04da*/ 	.byte	0x04
	.zero		1


	//   ....[62]....
        /*04dc*/ 	.word	0x00002040
        /*04e0*/ 	.word	0x000000ff
        /*04e4*/ 	.word	0x00000080
        /*04e8*/ 	.short	0x010a
        /*04ea*/ 	.byte	0x09
	.zero		1


	//   ....[63]....
        /*04ec*/ 	.word	0x00002210
        /*04f0*/ 	.word	0x000000ff
        /*04f4*/ 	.word	0x00000080
        /*04f8*/ 	.short	0x010a
        /*04fa*/ 	.byte	0x05
	.zero		1


	//   ....[64]....
        /*04fc*/ 	.word	0x00002320
        /*0500*/ 	.word	0x00000003
        /*0504*/ 	.word	0x00000130
        /*0508*/ 	.short	0x010a
        /*050a*/ 	.byte	0xff
	.zero		1


	//   ....[65]....
        /*050c*/ 	.word	0x00002470
        /*0510*/ 	.word	0x00000000
        /*0514*/ 	.word	0x00000000
        /*0518*/ 	.short	0x0101
        /*051a*/ 	.byte	0xff
	.zero		1


	//   ....[66]....
        /*051c*/ 	.word	0x00002a10
        /*0520*/ 	.word	0x000000ff
        /*0524*/ 	.word	0x00000000
        /*0528*/ 	.short	0x010a
        /*052a*/ 	.byte	0x04
	.zero		1


	//   ....[67]....
        /*052c*/ 	.word	0x00002aa0
        /*0530*/ 	.word	0x000000ff
        /*0534*/ 	.word	0x00000000
        /*0538*/ 	.short	0x010a
        /*053a*/ 	.byte	0x05
	.zero		1


	//   ....[68]....
        /*053c*/ 	.word	0x00002b30
        /*0540*/ 	.word	0x000000ff
        /*0544*/ 	.word	0x00000000
        /*0548*/ 	.short	0x010a
        /*054a*/ 	.byte	0x05
	.zero		1


	//   ....[69]....
        /*054c*/ 	.word	0x00002bc0
        /*0550*/ 	.word	0x000000ff
        /*0554*/ 	.word	0x00000000
        /*0558*/ 	.short	0x010a
        /*055a*/ 	.byte	0x05
	.zero		1


	//   ....[70]....
        /*055c*/ 	.word	0x00002c50
        /*0560*/ 	.word	0x000000ff
        /*0564*/ 	.word	0x00000000
        /*0568*/ 	.short	0x010a
        /*056a*/ 	.byte	0x05
	.zero		1


	//   ....[71]....
        /*056c*/ 	.word	0x00002ce0
        /*0570*/ 	.word	0x000000ff
        /*0574*/ 	.word	0x00000000
        /*0578*/ 	.short	0x010a
        /*057a*/ 	.byte	0x05
	.zero		1


	//   ....[72]....
        /*057c*/ 	.word	0x00002d70
        /*0580*/ 	.word	0x000000ff
        /*0584*/ 	.word	0x00000000
        /*0588*/ 	.short	0x010a
        /*058a*/ 	.byte	0x05
	.zero		1


	//   ....[73]....
        /*058c*/ 	.word	0x00002e00
        /*0590*/ 	.word	0x000000ff
        /*0594*/ 	.word	0x00000000
        /*0598*/ 	.short	0x010a
        /*059a*/ 	.byte	0x05
	.zero		1


	//   ....[74]....
        /*059c*/ 	.word	0x00002e90
        /*05a0*/ 	.word	0x000000ff
        /*05a4*/ 	.word	0x00000000
        /*05a8*/ 	.short	0x010a
        /*05aa*/ 	.byte	0x05
	.zero		1


	//   ....[75]....
        /*05ac*/ 	.word	0x00002f20
        /*05b0*/ 	.word	0x000000ff
        /*05b4*/ 	.word	0x00000000
        /*05b8*/ 	.short	0x010a
        /*05ba*/ 	.byte	0x05
	.zero		1


	//   ....[76]....
        /*05bc*/ 	.word	0x00002fb0
        /*05c0*/ 	.word	0x000000ff
        /*05c4*/ 	.word	0x00000000
        /*05c8*/ 	.short	0x010a
        /*05ca*/ 	.byte	0x05
	.zero		1


	//   ....[77]....
        /*05cc*/ 	.word	0x00003040
        /*05d0*/ 	.word	0x000000ff
        /*05d4*/ 	.word	0x00000000
        /*05d8*/ 	.short	0x010a
        /*05da*/ 	.byte	0x05
	.zero		1


	//   ....[78]....
        /*05dc*/ 	.word	0x000030d0
        /*05e0*/ 	.word	0x000000ff
        /*05e4*/ 	.word	0x00000000
        /*05e8*/ 	.short	0x010a
        /*05ea*/ 	.byte	0x05
	.zero		1


	//   ....[79]....
        /*05ec*/ 	.word	0x00003160
        /*05f0*/ 	.word	0x000000ff
        /*05f4*/ 	.word	0x00000000
        /*05f8*/ 	.short	0x010a
        /*05fa*/ 	.byte	0x05
	.zero		1


	//   ....[80]....
        /*05fc*/ 	.word	0x000031f0
        /*0600*/ 	.word	0x000000ff
        /*0604*/ 	.word	0x00000000
        /*0608*/ 	.short	0x010a
        /*060a*/ 	.byte	0x05
	.zero		1


	//   ....[81]....
        /*060c*/ 	.word	0x00003290
        /*0610*/ 	.word	0x00000000
        /*0614*/ 	.word	0x00000000
        /*0618*/ 	.short	0x010a
        /*061a*/ 	.byte	0xff
	.zero		1


	//   ....[82]....
        /*061c*/ 	.word	0x000033b0
        /*0620*/ 	.word	0x00000002
        /*0624*/ 	.word	0x00000190
        /*0628*/ 	.short	0x010a
        /*062a*/ 	.byte	0xff
	.zero		1


	//   ....[83]....
        /*062c*/ 	.word	0x00003410
        /*0630*/ 	.word	0x00000004
        /*0634*/ 	.word	0x00000000
        /*0638*/ 	.short	0x0101
        /*063a*/ 	.byte	0xff
	.zero		1


	//   ....[84]....
        /*063c*/ 	.word	0x00003430
        /*0640*/ 	.word	0x000000ff
        /*0644*/ 	.word	0x00000140
        /*0648*/ 	.short	0x010a
        /*064a*/ 	.byte	0x04
	.zero		1


	//   ....[85]....
        /*064c*/ 	.word	0x00003550
        /*0650*/ 	.word	0x00000002
        /*0654*/ 	.word	0x00000130
        /*0658*/ 	.short	0x010a
        /*065a*/ 	.byte	0xff
	.zero		1


	//   ....[86]....
        /*065c*/ 	.word	0x00003660
        /*0660*/ 	.word	0x00000002
        /*0664*/ 	.word	0x00000000
        /*0668*/ 	.short	0x0101
        /*066a*/ 	.byte	0xff
	.zero		1


	//   ....[87]....
        /*066c*/ 	.word	0x000036f0
        /*0670*/ 	.word	0x000000ff
        /*0674*/ 	.word	0x00000140
        /*0678*/ 	.short	0x0106
        /*067a*/ 	.byte	0x04
	.zero		1


	//   ....[88]....
        /*067c*/ 	.word	0x00003710
        /*0680*/ 	.word	0x000000ff
        /*0684*/ 	.word	0x00000140
        /*0688*/ 	.short	0x010a
        /*068a*/ 	.byte	0x04
	.zero		1


	//   ....[89]....
        /*068c*/ 	.word	0x000037a0
        /*0690*/ 	.word	0x000000ff
        /*0694*/ 	.word	0x00000140
        /*0698*/ 	.short	0x0106
        /*069a*/ 	.byte	0x07
	.zero		1


	//   ....[90]....
        /*069c*/ 	.word	0x000037e0
        /*06a0*/ 	.word	0x00000000
        /*06a4*/ 	.word	0x00000140
        /*06a8*/ 	.short	0x010a
        /*06aa*/ 	.byte	0xff
	.zero		1


	//   ....[91]....
        /*06ac*/ 	.word	0x00003a20
        /*06b0*/ 	.word	0x000000ff
        /*06b4*/ 	.word	0x00000008
        /*06b8*/ 	.short	0x010a
        /*06ba*/ 	.byte	0x05
	.zero		1


	//   ....[92]....
        /*06bc*/ 	.word	0x00003a40
        /*06c0*/ 	.word	0x000000ff
        /*06c4*/ 	.word	0x00000008
        /*06c8*/ 	.short	0x010a
        /*06ca*/ 	.byte	0x05
	.zero		1


	//   ....[93]....
        /*06cc*/ 	.word	0x00003bd0
        /*06d0*/ 	.word	0x000000ff
        /*06d4*/ 	.word	0x00000008
        /*06d8*/ 	.short	0x010a
        /*06da*/ 	.byte	0x05
	.zero		1


	//   ....[94]....
        /*06dc*/ 	.word	0x00003bf0
        /*06e0*/ 	.word	0x000000ff
        /*06e4*/ 	.word	0x00000008
        /*06e8*/ 	.short	0x010a
        /*06ea*/ 	.byte	0x05
	.zero		1


	//   ....[95]....
        /*06ec*/ 	.word	0x00003cb0
        /*06f0*/ 	.word	0x000000ff
        /*06f4*/ 	.word	0x00000000
        /*06f8*/ 	.short	0x0101
        /*06fa*/ 	.byte	0x04
	.zero		1


	//   ....[96]....
        /*06fc*/ 	.word	0x00003fb0
        /*0700*/ 	.word	0x00000000
        /*0704*/ 	.word	0x00000130
        /*0708*/ 	.short	0x010a
        /*070a*/ 	.byte	0xff
	.zero		1


	//   ....[97]....
        /*070c*/ 	.word	0x00004070
        /*0710*/ 	.word	0x00000000
        /*0714*/ 	.word	0x00000000
        /*0718*/ 	.short	0x0101
        /*071a*/ 	.byte	0xff
	.zero		1


	//   ....[98]....
        /*071c*/ 	.word	0x00004130
        /*0720*/ 	.word	0x000000ff
        /*0724*/ 	.word	0x00000000
        /*0728*/ 	.short	0x010a
        /*072a*/ 	.byte	0x04
	.zero		1


	//   ....[99]....
        /*072c*/ 	.word	0x00004140
        /*0730*/ 	.word	0x000000ff
        /*0734*/ 	.word	0x00000170
        /*0738*/ 	.short	0x010a
        /*073a*/ 	.byte	0x17
	.zero		1


	//   ....[100]....
        /*073c*/ 	.word	0x000041f0
        /*0740*/ 	.word	0x000000ff
        /*0744*/ 	.word	0x00000000
        /*0748*/ 	.short	0x010a
        /*074a*/ 	.byte	0x05
	.zero		1


	//   ....[101]....
        /*074c*/ 	.word	0x00004330
        /*0750*/ 	.word	0x000000ff
        /*0754*/ 	.word	0x00000000
        /*0758*/ 	.short	0x010a
        /*075a*/ 	.byte	0x04
	.zero		1


	//   ....[102]....
        /*075c*/ 	.word	0x00004580
        /*0760*/ 	.word	0x000000ff
        /*0764*/ 	.word	0x00000000
        /*0768*/ 	.short	0x010a
        /*076a*/ 	.byte	0x04
	.zero		1


	//   ....[103]....
        /*076c*/ 	.word	0x00004610
        /*0770*/ 	.word	0x000000ff
        /*0774*/ 	.word	0x00000000
        /*0778*/ 	.short	0x010a
        /*077a*/ 	.byte	0x05
	.zero		1


	//   ....[104]....
        /*077c*/ 	.word	0x000046a0
        /*0780*/ 	.word	0x000000ff
        /*0784*/ 	.word	0x00000000
        /*0788*/ 	.short	0x010a
        /*078a*/ 	.byte	0x05
	.zero		1


	//   ....[105]....
        /*078c*/ 	.word	0x00004740
        /*0790*/ 	.word	0x00000000
        /*0794*/ 	.word	0x00000000
        /*0798*/ 	.short	0x010a
        /*079a*/ 	.byte	0xff
	.zero		1


	//   ....[106]....
        /*079c*/ 	.word	0x00004780
        /*07a0*/ 	.word	0x00000000
        /*07a4*/ 	.word	0x00000000
        /*07a8*/ 	.short	0x010a
        /*07aa*/ 	.byte	0xff
	.zero		1


	//   ....[107]....
        /*07ac*/ 	.word	0x000047f0
        /*07b0*/ 	.word	0x000000ff
        /*07b4*/ 	.word	0x00000000
        /*07b8*/ 	.short	0x0101
        /*07ba*/ 	.byte	0x04
	.zero		1


	//   ....[108]....
        /*07bc*/ 	.word	0x00004830
        /*07c0*/ 	.word	0x000000ff
        /*07c4*/ 	.word	0x000001b0
        /*07c8*/ 	.short	0x010a
        /*07ca*/ 	.byte	0x11
	.zero		1


	//   ....[109]....
        /*07cc*/ 	.word	0x00004880
        /*07d0*/ 	.word	0x000000ff
        /*07d4*/ 	.word	0x00000000
        /*07d8*/ 	.short	0x0101
        /*07da*/ 	.byte	0x04
	.zero		1


	//   ....[110]....
        /*07dc*/ 	.word	0x00004d50
        /*07e0*/ 	.word	0x00000008
        /*07e4*/ 	.word	0x00000130
        /*07e8*/ 	.short	0x010a
        /*07ea*/ 	.byte	0xff
	.zero		1


	//   ....[111]....
        /*07ec*/ 	.word	0x00004ec0
        /*07f0*/ 	.word	0x00000000
        /*07f4*/ 	.word	0x00000000
        /*07f8*/ 	.short	0x0101
        /*07fa*/ 	.byte	0xff
	.zero		1


	//   ....[112]....
        /*07fc*/ 	.word	0x000053a0
        /*0800*/ 	.word	0x000000ff
        /*0804*/ 	.word	0x00000128
        /*0808*/ 	.short	0x010a
        /*080a*/ 	.byte	0x15
	.zero		1


	//   ....[113]....
        /*080c*/ 	.word	0x00005530
        /*0810*/ 	.word	0x000000ff
        /*0814*/ 	.word	0x00000110
        /*0818*/ 	.short	0x010a
        /*081a*/ 	.byte	0x15
	.zero		1


	//   ....[114]....
        /*081c*/ 	.word	0x000056a0
        /*0820*/ 	.word	0x000000ff
        /*0824*/ 	.word	0x00000100
        /*0828*/ 	.short	0x010b
        /*082a*/ 	.byte	0x15
	.zero		1


	//   ....[115]....
        /*082c*/ 	.word	0x000056b0
        /*0830*/ 	.word	0x000000ff
        /*0834*/ 	.word	0x00000000
        /*0838*/ 	.short	0x0101
        /*083a*/ 	.byte	0x21
	.zero		1


	//   ....[116]....
        /*083c*/ 	.word	0x000056c0
        /*0840*/ 	.word	0x000000ff
        /*0844*/ 	.word	0x00000118
        /*0848*/ 	.short	0x010a
        /*084a*/ 	.byte	0x15
	.zero		1


	//   ....[117]....
        /*084c*/ 	.word	0x000058a0
        /*0850*/ 	.word	0x000000ff
        /*0854*/ 	.word	0x00000108
        /*0858*/ 	.short	0x010b
        /*085a*/ 	.byte	0x15
	.zero		1


	//   ....[118]....
        /*085c*/ 	.word	0x000058b0
        /*0860*/ 	.word	0x000000ff
        /*0864*/ 	.word	0x00000000
        /*0868*/ 	.short	0x0101
        /*086a*/ 	.byte	0x1f
	.zero		1


	//   ....[119]....
        /*086c*/ 	.word	0x000058e0
        /*0870*/ 	.word	0x000000ff
        /*0874*/ 	.word	0x00000110
        /*0878*/ 	.short	0x010a
        /*087a*/ 	.byte	0x15
	.zero		1


	//   ....[120]....
        /*087c*/ 	.word	0x00005920
        /*0880*/ 	.word	0x00000000
        /*0884*/ 	.word	0x00000118
        /*0888*/ 	.short	0x010a
        /*088a*/ 	.byte	0xff
	.zero		1


	//   ....[121]....
        /*088c*/ 	.word	0x00005c30
        /*0890*/ 	.word	0x00000003
        /*0894*/ 	.word	0x00000130
        /*0898*/ 	.short	0x010a
        /*089a*/ 	.byte	0xff
	.zero		1


	//   ....[122]....
        /*089c*/ 	.word	0x00005db0
        /*08a0*/ 	.word	0x00000000
        /*08a4*/ 	.word	0x00000000
        /*08a8*/ 	.short	0x0101
        /*08aa*/ 	.byte	0xff
	.zero		1


	//   ....[123]....
        /*08ac*/ 	.word	0x00006900
        /*08b0*/ 	.word	0x00000003
        /*08b4*/ 	.word	0x00000100
        /*08b8*/ 	.short	0x010a
        /*08ba*/ 	.byte	0xff
	.zero		1


	//   ....[124]....
        /*08bc*/ 	.word	0x00006940
        /*08c0*/ 	.word	0x000000a1
        /*08c4*/ 	.word	0x00000150
        /*08c8*/ 	.short	0x010a
        /*08ca*/ 	.byte	0xff
	.zero		1


	//   ....[125]....
        /*08cc*/ 	.word	0x00006a80
        /*08d0*/ 	.word	0x00000003
        /*08d4*/ 	.word	0x00000100
        /*08d8*/ 	.short	0x010a
        /*08da*/ 	.byte	0xff
	.zero		1


	//   ....[126]....
        /*08dc*/ 	.word	0x00006bb0
        /*08e0*/ 	.word	0x00000000
        /*08e4*/ 	.word	0x00000000
        /*08e8*/ 	.short	0x0101
        /*08ea*/ 	.byte	0xff
	.zero		1


	//   ....[127]....
        /*08ec*/ 	.word	0x00006c30
        /*08f0*/ 	.word	0x000000a1
        /*08f4*/ 	.word	0x00000150
        /*08f8*/ 	.short	0x010a
        /*08fa*/ 	.byte	0xff
	.zero		1


	//   ....[128]....
        /*08fc*/ 	.word	0x00007fe0
        /*0900*/ 	.word	0x000000c5
        /*0904*/ 	.word	0x00000100
        /*0908*/ 	.short	0x010a
        /*090a*/ 	.byte	0xff
	.zero		1


	//   ....[129]....
        /*090c*/ 	.word	0x000080c0
        /*0910*/ 	.word	0x000000c5
        /*0914*/ 	.word	0x00000100
        /*0918*/ 	.short	0x010a
        /*091a*/ 	.byte	0xff
	.zero		1


	//   ....[130]....
        /*091c*/ 	.word	0x000081f0
        /*0920*/ 	.word	0x00000000
        /*0924*/ 	.word	0x00000000
        /*0928*/ 	.short	0x0101
        /*092a*/ 	.byte	0xff
	.zero		1


	//   ....[131]....
        /*092c*/ 	.word	0x00008620
        /*0930*/ 	.word	0x000000a1
        /*0934*/ 	.word	0x00000000
        /*0938*/ 	.short	0x0101
        /*093a*/ 	.byte	0xff
	.zero		1


	//   ....[132]....
        /*093c*/ 	.word	0x00009680
        /*0940*/ 	.word	0x00000000
        /*0944*/ 	.word	0x000001a0
        /*0948*/ 	.short	0x010a
        /*094a*/ 	.byte	0xff
	.zero		1


	//   ....[133]....
        /*094c*/ 	.word	0x000096e0
        /*0950*/ 	.word	0x00000000
        /*0954*/ 	.word	0x00000080
        /*0958*/ 	.short	0x010a
        /*095a*/ 	.byte	0xff
	.zero		1


	//   ....[134]....
        /*095c*/ 	.word	0x00009740
        /*0960*/ 	.word	0x00000000
        /*0964*/ 	.word	0x00000080
        /*0968*/ 	.short	0x010a
        /*096a*/ 	.byte	0xff
	.zero		1


	//   ....[135]....
        /*096c*/ 	.word	0x00009790
        /*0970*/ 	.word	0x00000003
        /*0974*/ 	.word	0x00000130
        /*0978*/ 	.short	0x010a
        /*097a*/ 	.byte	0xff
	.zero		1


	//   ....[136]....
        /*097c*/ 	.word	0x000097f0
        /*0980*/ 	.word	0x00000000
        /*0984*/ 	.word	0x00000000
        /*0988*/ 	.short	0x010a
        /*098a*/ 	.byte	0xff
	.zero		1


	//   ....[137]....
        /*098c*/ 	.word	0x00009850
        /*0990*/ 	.word	0x00000000
        /*0994*/ 	.word	0x00000000
        /*0998*/ 	.short	0x010a
        /*099a*/ 	.byte	0xff
	.zero		1


	//   ....[138]....
        /*099c*/ 	.word	0x000098b0
        /*09a0*/ 	.word	0x00000000
        /*09a4*/ 	.word	0x00000000
        /*09a8*/ 	.short	0x010a
        /*09aa*/ 	.byte	0xff
	.zero		1


	//   ....[139]....
        /*09ac*/ 	.word	0x00009910
        /*09b0*/ 	.word	0x00000000
        /*09b4*/ 	.word	0x00000000
        /*09b8*/ 	.short	0x010a
        /*09ba*/ 	.byte	0xff
	.zero		1


	//   ....[140]....
        /*09bc*/ 	.word	0x00009970
        /*09c0*/ 	.word	0x00000000
        /*09c4*/ 	.word	0x00000000
        /*09c8*/ 	.short	0x010a
        /*09ca*/ 	.byte	0xff
	.zero		1


	//   ....[141]....
        /*09cc*/ 	.word	0x000099d0
        /*09d0*/ 	.word	0x00000000
        /*09d4*/ 	.word	0x00000000
        /*09d8*/ 	.short	0x010a
        /*09da*/ 	.byte	0xff
	.zero		1


	//   ....[142]....
        /*09dc*/ 	.word	0x00009a30
        /*09e0*/ 	.word	0x00000000
        /*09e4*/ 	.word	0x00000000
        /*09e8*/ 	.short	0x010a
        /*09ea*/ 	.byte	0xff
	.zero		1


	//   ....[143]....
        /*09ec*/ 	.word	0x00009a90
        /*09f0*/ 	.word	0x00000000
        /*09f4*/ 	.word	0x00000000
        /*09f8*/ 	.short	0x010a
        /*09fa*/ 	.byte	0xff
	.zero		1


	//   ....[144]....
        /*09fc*/ 	.word	0x00009af0
        /*0a00*/ 	.word	0x00000000
        /*0a04*/ 	.word	0x00000000
        /*0a08*/ 	.short	0x010a
        /*0a0a*/ 	.byte	0xff
	.zero		1


	//   ....[145]....
        /*0a0c*/ 	.word	0x00009b50
        /*0a10*/ 	.word	0x00000000
        /*0a14*/ 	.word	0x00000000
        /*0a18*/ 	.short	0x010a
        /*0a1a*/ 	.byte	0xff
	.zero		1


	//   ....[146]....
        /*0a1c*/ 	.word	0x00009bb0
        /*0a20*/ 	.word	0x00000000
        /*0a24*/ 	.word	0x00000000
        /*0a28*/ 	.short	0x010a
        /*0a2a*/ 	.byte	0xff
	.zero		1


	//   ....[147]....
        /*0a2c*/ 	.word	0x00009c10
        /*0a30*/ 	.word	0x00000000
        /*0a34*/ 	.word	0x00000000
        /*0a38*/ 	.short	0x010a
        /*0a3a*/ 	.byte	0xff
	.zero		1


	//   ....[148]....
        /*0a3c*/ 	.word	0x00009c70
        /*0a40*/ 	.word	0x00000000
        /*0a44*/ 	.word	0x00000000
        /*0a48*/ 	.short	0x010a
        /*0a4a*/ 	.byte	0xff
	.zero		1


	//   ....[149]....
        /*0a4c*/ 	.word	0x00009cd0
        /*0a50*/ 	.word	0x00000000
        /*0a54*/ 	.word	0x00000000
        /*0a58*/ 	.short	0x010a
        /*0a5a*/ 	.byte	0xff
	.zero		1


	//   ....[150]....
        /*0a5c*/ 	.word	0x00009d30
        /*0a60*/ 	.word	0x00000000
        /*0a64*/ 	.word	0x00000000
        /*0a68*/ 	.short	0x010a
        /*0a6a*/ 	.byte	0xff
	.zero		1


	//   ....[151]....
        /*0a6c*/ 	.word	0x00009d80
        /*0a70*/ 	.word	0x00000002
        /*0a74*/ 	.word	0x00000190
        /*0a78*/ 	.short	0x010a
        /*0a7a*/ 	.byte	0xff
	.zero		1


	//   ....[152]....
        /*0a7c*/ 	.word	0x00009de0
        /*0a80*/ 	.word	0x00000002
        /*0a84*/ 	.word	0x00000140
        /*0a88*/ 	.short	0x010a
        /*0a8a*/ 	.byte	0xff
	.zero		1


	//   ....[153]....
        /*0a8c*/ 	.word	0x00009e30
        /*0a90*/ 	.word	0x00000002
        /*0a94*/ 	.word	0x00000130
        /*0a98*/ 	.short	0x010a
        /*0a9a*/ 	.byte	0xff
	.zero		1


	//   ....[154]....
        /*0a9c*/ 	.word	0x00009e90
        /*0aa0*/ 	.word	0x00000000
        /*0aa4*/ 	.word	0x00000140
        /*0aa8*/ 	.short	0x010a
        /*0aaa*/ 	.byte	0xff
	.zero		1


	//   ....[155]....
        /*0aac*/ 	.word	0x00009ef0
        /*0ab0*/ 	.word	0x00000000
        /*0ab4*/ 	.word	0x00000008
        /*0ab8*/ 	.short	0x010a
        /*0aba*/ 	.byte	0xff
	.zero		1


	//   ....[156]....
        /*0abc*/ 	.word	0x00009fe0
        /*0ac0*/ 	.word	0x00000000
        /*0ac4*/ 	.word	0x00000008
        /*0ac8*/ 	.short	0x010a
        /*0aca*/ 	.byte	0xff
	.zero		1


	//   ....[157]....
        /*0acc*/ 	.word	0x0000a030
        /*0ad0*/ 	.word	0x00000000
        /*0ad4*/ 	.word	0x00000130
        /*0ad8*/ 	.short	0x010a
        /*0ada*/ 	.byte	0xff
	.zero		1


	//   ....[158]....
        /*0adc*/ 	.word	0x0000a090
        /*0ae0*/ 	.word	0x00000000
        /*0ae4*/ 	.word	0x00000170
        /*0ae8*/ 	.short	0x010a
        /*0aea*/ 	.byte	0xff
	.zero		1


	//   ....[159]....
        /*0aec*/ 	.word	0x0000a0f0
        /*0af0*/ 	.word	0x00000000
        /*0af4*/ 	.word	0x00000000
        /*0af8*/ 	.short	0x010a
        /*0afa*/ 	.byte	0xff
	.zero		1


	//   ....[160]....
        /*0afc*/ 	.word	0x0000a150
        /*0b00*/ 	.word	0x00000000
        /*0b04*/ 	.word	0x00000000
        /*0b08*/ 	.short	0x010a
        /*0b0a*/ 	.byte	0xff
	.zero		1


	//   ....[161]....
        /*0b0c*/ 	.word	0x0000a1b0
        /*0b10*/ 	.word	0x00000000
        /*0b14*/ 	.word	0x00000000
        /*0b18*/ 	.short	0x010a
        /*0b1a*/ 	.byte	0xff
	.zero		1


	//   ....[162]....
        /*0b1c*/ 	.word	0x0000a210
        /*0b20*/ 	.word	0x00000000
        /*0b24*/ 	.word	0x00000000
        /*0b28*/ 	.short	0x010a
        /*0b2a*/ 	.byte	0xff
	.zero		1


	//   ....[163]....
        /*0b2c*/ 	.word	0x0000a270
        /*0b30*/ 	.word	0x00000000
        /*0b34*/ 	.word	0x000001b0
        /*0b38*/ 	.short	0x010a
        /*0b3a*/ 	.byte	0xff
	.zero		1


	//   ....[164]....
        /*0b3c*/ 	.word	0x0000a2c0
        /*0b40*/ 	.word	0x00000008
        /*0b44*/ 	.word	0x00000130
        /*0b48*/ 	.short	0x010a
        /*0b4a*/ 	.byte	0xff
	.zero		1


	//   ....[165]....
        /*0b4c*/ 	.word	0x0000a320
        /*0b50*/ 	.word	0x00000000
        /*0b54*/ 	.word	0x00000128
        /*0b58*/ 	.short	0x010a
        /*0b5a*/ 	.byte	0xff
	.zero		1


	//   ....[166]....
        /*0b5c*/ 	.word	0x0000a380
        /*0b60*/ 	.word	0x00000005
        /*0b64*/ 	.word	0x00000110
        /*0b68*/ 	.short	0x010a
        /*0b6a*/ 	.byte	0xff
	.zero		1


	//   ....[167]....
        /*0b6c*/ 	.word	0x0000a3e0
        /*0b70*/ 	.word	0x00000005
        /*0b74*/ 	.word	0x00000118
        /*0b78*/ 	.short	0x010a
        /*0b7a*/ 	.byte	0xff
	.zero		1


	//   ....[168]....
        /*0b7c*/ 	.word	0x0000a440
        /*0b80*/ 	.word	0x00000000
        /*0b84*/ 	.word	0x00000110
        /*0b88*/ 	.short	0x010a
        /*0b8a*/ 	.byte	0xff
	.zero		1


	//   ....[169]....
        /*0b8c*/ 	.word	0x0000a490
        /*0b90*/ 	.word	0x00000003
        /*0b94*/ 	.word	0x00000130
        /*0b98*/ 	.short	0x010a
        /*0b9a*/ 	.byte	0xff
	.zero		1


	//   ....[170]....
        /*0b9c*/ 	.word	0x0000a4e0
        /*0ba0*/ 	.word	0x00000003
        /*0ba4*/ 	.word	0x00000100
        /*0ba8*/ 	.short	0x010a
        /*0baa*/ 	.byte	0xff
	.zero		1


	//   ....[171]....
        /*0bac*/ 	.word	0x0000a530
        /*0bb0*/ 	.word	0x000000a1
        /*0bb4*/ 	.word	0x00000150
        /*0bb8*/ 	.short	0x010a
        /*0bba*/ 	.byte	0xff
	.zero		1


	//   ....[172]....
        /*0bbc*/ 	.word	0x0000a580
        /*0bc0*/ 	.word	0x000000c5
        /*0bc4*/ 	.word	0x00000100
        /*0bc8*/ 	.short	0x010a
        /*0bca*/ 	.byte	0xff
	.zero		1


	//----- nvinfo : EIATTR_NUM_MBARRIERS
	.align		4
.L_47:
        /*0bcc*/ 	.byte	0x03, 0x38
        /*0bce*/ 	.short	0x0037


	//----- nvinfo : EIATTR_EXIT_INSTR_OFFSETS
	.align		4
        /*0bd0*/ 	.byte	0x04, 0x1c
        /*0bd2*/ 	.short	(.L_49 - .L_48)


	//   ....[0]....
.L_48:
        /*0bd4*/ 	.word	0x000032c0


	//   ....[1]....
        /*0bd8*/ 	.word	0x000037b0


	//   ....[2]....
        /*0bdc*/ 	.word	0x00003810


	//   ....[3]....
        /*0be0*/ 	.word	0x00004ab0


	//   ....[4]....
        /*0be4*/ 	.word	0x00005950


	//   ....[5]....
        /*0be8*/ 	.word	0x00005990


	//   ....[6]....
        /*0bec*/ 	.word	0x00009670


	//----- nvinfo : EIATTR_MAX_THREADS
	.align		4
.L_49:
        /*0bf0*/ 	.byte	0x04, 0x05
        /*0bf2*/ 	.short	(.L_51 - .L_50)
.L_50:
        /*0bf4*/ 	.word	0x00000100
        /*0bf8*/ 	.word	0x00000001
        /*0bfc*/ 	.word	0x00000001


	//----- nvinfo : EIATTR_CRS_STACK_SIZE
	.align		4
.L_51:
        /*0c00*/ 	.byte	0x04, 0x1e
        /*0c02*/ 	.short	(.L_53 - .L_52)
.L_52:
        /*0c04*/ 	.word	0x00000000


	//----- nvinfo : EIATTR_CBANK_PARAM_SIZE
	.align		4
.L_53:
        /*0c08*/ 	.byte	0x03, 0x19
        /*0c0a*/ 	.short	0x0800


	//----- nvinfo : EIATTR_PARAM_CBANK
	.align		4
        /*0c0c*/ 	.byte	0x04, 0x0a
        /*0c0e*/ 	.short	(.L_55 - .L_54)
	.align		4
.L_54:
        /*0c10*/ 	.word	index@(.nv.constant0._ZN7cutlass13device_kernelINS_4gemm6kernel13GemmUniversalIN4cute5tupleIJiiiiEEENS1_10collective13CollectiveMmaINS1_35MainloopSm100TmaUmmaWarpSpecializedILi16ELi2ELi4ENS5_IJNS4_1CILi4EEENSA_ILi1EEESC_EEEEENS5_IJNSA_ILi256EEENSA_ILi128EEENSA_ILi64EEEEEENS_12float_e4m3_tENS5_IJlSC_lEEESJ_SK_NS4_8TiledMMAINS4_8MMA_AtomIJNS4_10MMA_TraitsINS4_25SM100_MMA_F8F6F4_2x1SM_SSEJSJ_SJ_fSF_SG_NS4_17integral_constantINS4_4UMMA5MajorELSR_0EEESS_NSP_INSQ_7ScaleInELST_0EEESU_EEEEEENS4_6LayoutINS5_IJSC_SC_SC_EEENS5_IJNSA_ILi0EEESZ_SZ_EEEEENS5_IJNS4_10UnderscoreES12_S12_EEEEENS4_18SM100_TMA_2SM_LOADENS4_14ComposedLayoutINS4_7SwizzleILi2ELi4ELi3EEENS4_18smem_ptr_flag_bitsILi8EEENSX_INS5_IJNSA_ILi8EEESH_EEENS5_IJSH_SC_EEEEEEEvNS4_8identityENS4_28SM100_TMA_2SM_LOAD_MULTICASTES1F_vS1G_EENS_8epilogue10collective18CollectiveEpilogueINS1J_23Sm100TmaWarpSpecializedILi2ELi2ELi64ELb0ELb0EEEJNS5_IJSG_SG_SH_EEENS5_IJNSX_ISG_SC_EENSX_ISH_SC_EEEEESJ_SK_SJ_SK_NS1J_6fusion15FusionCallbacksIS1N_NS1S_17LinearCombinationISJ_fSJ_fLNS_15FloatRoundStyleE2EEES1O_S1R_JEEENS4_5SM1004TMEM4LOAD26SM100_TMEM_LOAD_32dp32b64xENS4_13SM90_TMA_LOADES1F_NS4_39AutoVectorizingCopyWithAssumedAlignmentILi128EEENS4_14SM90_TMA_STOREES1F_S24_S24_EEEvvEEEEvNT_6ParamsE)
        /*0c14*/ 	.short	0x0380
        /*0c16*/ 	.short	0x0800


	//----- nvinfo : EIATTR_SW_WAR
	.align		4
.L_55:
        /*0c18*/ 	.byte	0x04, 0x36
        /*0c1a*/ 	.short	(.L_57 - .L_56)
.L_56:
        /*0c1c*/ 	.word	0x00000008
.L_57:


//--------------------- .nv.callgraph             --------------------------
	.section	.nv.callgraph,"",@"SHT_CUDA_CALLGRAPH"
	.align	4
	.sectionentsize	8
	.align		4
        /*0000*/ 	.word	0x00000000
	.align		4
        /*0004*/ 	.word	0xffffffff
	.align		4
        /*0008*/ 	.word	index@(_ZN7cutlass13device_kernelINS_4gemm6kernel13GemmUniversalIN4cute5tupleIJiiiiEEENS1_10collective13CollectiveMmaINS1_35MainloopSm100TmaUmmaWarpSpecializedILi16ELi2ELi4ENS5_IJNS4_1CILi4EEENSA_ILi1EEESC_EEEEENS5_IJNSA_ILi256EEENSA_ILi128EEENSA_ILi64EEEEEENS_12float_e4m3_tENS5_IJlSC_lEEESJ_SK_NS4_8TiledMMAINS4_8MMA_AtomIJNS4_10MMA_TraitsINS4_25SM100_MMA_F8F6F4_2x1SM_SSEJSJ_SJ_fSF_SG_NS4_17integral_constantINS4_4UMMA5MajorELSR_0EEESS_NSP_INSQ_7ScaleInELST_0EEESU_EEEEEENS4_6LayoutINS5_IJSC_SC_SC_EEENS5_IJNSA_ILi0EEESZ_SZ_EEEEENS5_IJNS4_10UnderscoreES12_S12_EEEEENS4_18SM100_TMA_2SM_LOADENS4_14ComposedLayoutINS4_7SwizzleILi2ELi4ELi3EEENS4_18smem_ptr_flag_bitsILi8EEENSX_INS5_IJNSA_ILi8EEESH_EEENS5_IJSH_SC_EEEEEEEvNS4_8identityENS4_28SM100_TMA_2SM_LOAD_MULTICASTES1F_vS1G_EENS_8epilogue10collective18CollectiveEpilogueINS1J_23Sm100TmaWarpSpecializedILi2ELi2ELi64ELb0ELb0EEEJNS5_IJSG_SG_SH_EEENS5_IJNSX_ISG_SC_EENSX_ISH_SC_EEEEESJ_SK_SJ_SK_NS1J_6fusion15FusionCallbacksIS1N_NS1S_17LinearCombinationISJ_fSJ_fLNS_15FloatRoundStyleE2EEES1O_S1R_JEEENS4_5SM1004TMEM4LOAD26SM100_TMEM_LOAD_32dp32b64xENS4_13SM90_TMA_LOADES1F_NS4_39AutoVectorizingCopyWithAssumedAlignmentILi128EEENS4_14SM90_TMA_STOREES1F_S24_S24_EEEvvEEEEvNT_6ParamsE)
	.align		4
        /*000c*/ 	.word	index@(__assertfail)
	.align		4
        /*0010*/ 	.word	0x00000000
	.align		4
        /*0014*/ 	.word	0xfffffffe
	.align		4
        /*0018*/ 	.word	0x00000000
	.align		4
        /*001c*/ 	.word	0xfffffffd
	.align		4
        /*0020*/ 	.word	0x00000000
	.align		4
        /*0024*/ 	.word	0xfffffffc


//--------------------- .nv.constant4             --------------------------
	.section	.nv.constant4,"a",@progbits
	.align	8
	.align		8
.nv.constant4:
        /*0000*/ 	.dword	__assertfail
	.align		8
        /*0008*/ 	.dword	__unnamed_1
	.align		8
        /*0010*/ 	.dword	__unnamed_2
	.align		8
        /*0018*/ 	.dword	_ZN40_INTERNAL_8efce702_4_k_cu_a282ed22_258244cuda3std3__45__cpo5beginE
	.align		8
        /*0020*/ 	.dword	_ZN40_INTERNAL_8efce702_4_k_cu_a282ed22_258244cuda3std3__45__cpo3endE
	.align		8
        /*0028*/ 	.dword	_ZN40_INTERNAL_8efce702_4_k_cu_a282ed22_258244cuda3std3__45__cpo6cbeginE
	.align		8
        /*0030*/ 	.dword	_ZN40_INTERNAL_8efce702_4_k_cu_a282ed22_258244cuda3std3__45__cpo4cendE
	.align		8
        /*0038*/ 	.dword	_ZN40_INTERNAL_8efce702_4_k_cu_a282ed22_258244cuda3std3__442_GLOBAL__N__8efce702_4_k_cu_a282ed22_258246ignoreE
	.align		8
        /*0040*/ 	.dword	_ZN40_INTERNAL_8efce702_4_k_cu_a282ed22_258244cuda3std3__419piecewise_constructE
	.align		8
        /*0048*/ 	.dword	_ZN40_INTERNAL_8efce702_4_k_cu_a282ed22_258244cuda3std3__48in_placeE
	.align		8
        /*0050*/ 	.dword	_ZN40_INTERNAL_8efce702_4_k_cu_a282ed22_258244cuda3std6ranges3__45__cpo4swapE
	.align		8
        /*0058*/ 	.dword	_ZN40_INTERNAL_8efce702_4_k_cu_a282ed22_258244cuda3std6ranges3__45__cpo9iter_moveE
	.align		8
        /*0060*/ 	.dword	_ZN40_INTERNAL_8efce702_4_k_cu_a282ed22_258244cute7productE
	.align		8
        /*0068*/ 	.dword	_ZN40_INTERNAL_8efce702_4_k_cu_a282ed22_258244cute1_E
	.align		8
        /*0070*/ 	.dword	$str$25
	.align		8
        /*0078*/ 	.dword	$str$26
	.align		8
        /*0080*/ 	.dword	$str$27
	.align		8
        /*0088*/ 	.dword	$str$28


//--------------------- .text._ZN7cutlass13device_kernelINS_4gemm6kernel13GemmUniversalIN4cute5tupleIJiiiiEEENS1_10collective13CollectiveMmaINS1_35MainloopSm100TmaUmmaWarpSpecializedILi16ELi2ELi4ENS5_IJNS4_1CILi4EEENSA_ILi1EEESC_EEEEENS5_IJNSA_ILi256EEENSA_ILi128EEENSA_ILi64EEEEEENS_12float_e4m3_tENS5_IJlSC_lEEESJ_SK_NS4_8TiledMMAINS4_8MMA_AtomIJNS4_10MMA_TraitsINS4_25SM100_MMA_F8F6F4_2x1SM_SSEJSJ_SJ_fSF_SG_NS4_17integral_constantINS4_4UMMA5MajorELSR_0EEESS_NSP_INSQ_7ScaleInELST_0EEESU_EEEEEENS4_6LayoutINS5_IJSC_SC_SC_EEENS5_IJNSA_ILi0EEESZ_SZ_EEEEENS5_IJNS4_10UnderscoreES12_S12_EEEEENS4_18SM100_TMA_2SM_LOADENS4_14ComposedLayoutINS4_7SwizzleILi2ELi4ELi3EEENS4_18smem_ptr_flag_bitsILi8EEENSX_INS5_IJNSA_ILi8EEESH_EEENS5_IJSH_SC_EEEEEEEvNS4_8identityENS4_28SM100_TMA_2SM_LOAD_MULTICASTES1F_vS1G_EENS_8epilogue10collective18CollectiveEpilogueINS1J_23Sm100TmaWarpSpecializedILi2ELi2ELi64ELb0ELb0EEEJNS5_IJSG_SG_SH_EEENS5_IJNSX_ISG_SC_EENSX_ISH_SC_EEEEESJ_SK_SJ_SK_NS1J_6fusion15FusionCallbacksIS1N_NS1S_17LinearCombinationISJ_fSJ_fLNS_15FloatRoundStyleE2EEES1O_S1R_JEEENS4_5SM1004TMEM4LOAD26SM100_TMEM_LOAD_32dp32b64xENS4_13SM90_TMA_LOADES1F_NS4_39AutoVectorizingCopyWithAssumedAlignmentILi128EEENS4_14SM90_TMA_STOREES1F_S24_S24_EEEvvEEEEvNT_6ParamsE --------------------------
	.section	.text._ZN7cutlass13device_kernelINS_4gemm6kernel13GemmUniversalIN4cute5tupleIJiiiiEEENS1_10collective13CollectiveMmaINS1_35MainloopSm100TmaUmmaWarpSpecializedILi16ELi2ELi4ENS5_IJNS4_1CILi4EEENSA_ILi1EEESC_EEEEENS5_IJNSA_ILi256EEENSA_ILi128EEENSA_ILi64EEEEEENS_12float_e4m3_tENS5_IJlSC_lEEESJ_SK_NS4_8TiledMMAINS4_8MMA_AtomIJNS4_10MMA_TraitsINS4_25SM100_MMA_F8F6F4_2x1SM_SSEJSJ_SJ_fSF_SG_NS4_17integral_constantINS4_4UMMA5MajorELSR_0EEESS_NSP_INSQ_7ScaleInELST_0EEESU_EEEEEENS4_6LayoutINS5_IJSC_SC_SC_EEENS5_IJNSA_ILi0EEESZ_SZ_EEEEENS5_IJNS4_10UnderscoreES12_S12_EEEEENS4_18SM100_TMA_2SM_LOADENS4_14ComposedLayoutINS4_7SwizzleILi2ELi4ELi3EEENS4_18smem_ptr_flag_bitsILi8EEENSX_INS5_IJNSA_ILi8EEESH_EEENS5_IJSH_SC_EEEEEEEvNS4_8identityENS4_28SM100_TMA_2SM_LOAD_MULTICASTES1F_vS1G_EENS_8epilogue10collective18CollectiveEpilogueINS1J_23Sm100TmaWarpSpecializedILi2ELi2ELi64ELb0ELb0EEEJNS5_IJSG_SG_SH_EEENS5_IJNSX_ISG_SC_EENSX_ISH_SC_EEEEESJ_SK_SJ_SK_NS1J_6fusion15FusionCallbacksIS1N_NS1S_17LinearCombinationISJ_fSJ_fLNS_15FloatRoundStyleE2EEES1O_S1R_JEEENS4_5SM1004TMEM4LOAD26SM100_TMEM_LOAD_32dp32b64xENS4_13SM90_TMA_LOADES1F_NS4_39AutoVectorizingCopyWithAssumedAlignmentILi128EEENS4_14SM90_TMA_STOREES1F_S24_S24_EEEvvEEEEvNT_6ParamsE,"ax",@progbits
	.align	128
.text._ZN7cutlass13device_kernelINS_4gemm6kernel13GemmUniversalIN4cute5tupleIJiiiiEEENS1_10collective13CollectiveMmaINS1_35MainloopSm100TmaUmmaWarpSpecializedILi16ELi2ELi4ENS5_IJNS4_1CILi4EEENSA_ILi1EEESC_EEEEENS5_IJNSA_ILi256EEENSA_ILi128EEENSA_ILi64EEEEEENS_12float_e4m3_tENS5_IJlSC_lEEESJ_SK_NS4_8TiledMMAINS4_8MMA_AtomIJNS4_10MMA_TraitsINS4_25SM100_MMA_F8F6F4_2x1SM_SSEJSJ_SJ_fSF_SG_NS4_17integral_constantINS4_4UMMA5MajorELSR_0EEESS_NSP_INSQ_7ScaleInELST_0EEESU_EEEEEENS4_6LayoutINS5_IJSC_SC_SC_EEENS5_IJNSA_ILi0EEESZ_SZ_EEEEENS5_IJNS4_10UnderscoreES12_S12_EEEEENS4_18SM100_TMA_2SM_LOADENS4_14ComposedLayoutINS4_7SwizzleILi2ELi4ELi3EEENS4_18smem_ptr_flag_bitsILi8EEENSX_INS5_IJNSA_ILi8EEESH_EEENS5_IJSH_SC_EEEEEEEvNS4_8identityENS4_28SM100_TMA_2SM_LOAD_MULTICASTES1F_vS1G_EENS_8epilogue10collective18CollectiveEpilogueINS1J_23Sm100TmaWarpSpecializedILi2ELi2ELi64ELb0ELb0EEEJNS5_IJSG_SG_SH_EEENS5_IJNSX_ISG_SC_EENSX_ISH_SC_EEEEESJ_SK_SJ_SK_NS1J_6fusion15FusionCallbacksIS1N_NS1S_17LinearCombinationISJ_fSJ_fLNS_15FloatRoundStyleE2EEES1O_S1R_JEEENS4_5SM1004TMEM4LOAD26SM100_TMEM_LOAD_32dp32b64xENS4_13SM90_TMA_LOADES1F_NS4_39AutoVectorizingCopyWithAssumedAlignmentILi128EEENS4_14SM90_TMA_STOREES1F_S24_S24_EEEvvEEEEvNT_6ParamsE:
        .type           _ZN7cutlass13device_kernelINS_4gemm6kernel13GemmUniversalIN4cute5tupleIJiiiiEEENS1_10collective13CollectiveMmaINS1_35MainloopSm100TmaUmmaWarpSpecializedILi16ELi2ELi4ENS5_IJNS4_1CILi4EEENSA_ILi1EEESC_EEEEENS5_IJNSA_ILi256EEENSA_ILi128EEENSA_ILi64EEEEEENS_12float_e4m3_tENS5_IJlSC_lEEESJ_SK_NS4_8TiledMMAINS4_8MMA_AtomIJNS4_10MMA_TraitsINS4_25SM100_MMA_F8F6F4_2x1SM_SSEJSJ_SJ_fSF_SG_NS4_17integral_constantINS4_4UMMA5MajorELSR_0EEESS_NSP_INSQ_7ScaleInELST_0EEESU_EEEEEENS4_6LayoutINS5_IJSC_SC_SC_EEENS5_IJNSA_ILi0EEESZ_SZ_EEEEENS5_IJNS4_10UnderscoreES12_S12_EEEEENS4_18SM100_TMA_2SM_LOADENS4_14ComposedLayoutINS4_7SwizzleILi2ELi4ELi3EEENS4_18smem_ptr_flag_bitsILi8EEENSX_INS5_IJNSA_ILi8EEESH_EEENS5_IJSH_SC_EEEEEEEvNS4_8identityENS4_28SM100_TMA_2SM_LOAD_MULTICASTES1F_vS1G_EENS_8epilogue10collective18CollectiveEpilogueINS1J_23Sm100TmaWarpSpecializedILi2ELi2ELi64ELb0ELb0EEEJNS5_IJSG_SG_SH_EEENS5_IJNSX_ISG_SC_EENSX_ISH_SC_EEEEESJ_SK_SJ_SK_NS1J_6fusion15FusionCallbacksIS1N_NS1S_17LinearCombinationISJ_fSJ_fLNS_15FloatRoundStyleE2EEES1O_S1R_JEEENS4_5SM1004TMEM4LOAD26SM100_TMEM_LOAD_32dp32b64xENS4_13SM90_TMA_LOADES1F_NS4_39AutoVectorizingCopyWithAssumedAlignmentILi128EEENS4_14SM90_TMA_STOREES1F_S24_S24_EEEvvEEEEvNT_6ParamsE,@function
        .size           _ZN7cutlass13device_kernelINS_4gemm6kernel13GemmUniversalIN4cute5tupleIJiiiiEEENS1_10collective13CollectiveMmaINS1_35MainloopSm100TmaUmmaWarpSpecializedILi16ELi2ELi4ENS5_IJNS4_1CILi4EEENSA_ILi1EEESC_EEEEENS5_IJNSA_ILi256EEENSA_ILi128EEENSA_ILi64EEEEEENS_12float_e4m3_tENS5_IJlSC_lEEESJ_SK_NS4_8TiledMMAINS4_8MMA_AtomIJNS4_10MMA_TraitsINS4_25SM100_MMA_F8F6F4_2x1SM_SSEJSJ_SJ_fSF_SG_NS4_17integral_constantINS4_4UMMA5MajorELSR_0EEESS_NSP_INSQ_7ScaleInELST_0EEESU_EEEEEENS4_6LayoutINS5_IJSC_SC_SC_EEENS5_IJNSA_ILi0EEESZ_SZ_EEEEENS5_IJNS4_10UnderscoreES12_S12_EEEEENS4_18SM100_TMA_2SM_LOADENS4_14ComposedLayoutINS4_7SwizzleILi2ELi4ELi3EEENS4_18smem_ptr_flag_bitsILi8EEENSX_INS5_IJNSA_ILi8EEESH_EEENS5_IJSH_SC_EEEEEEEvNS4_8identityENS4_28SM100_TMA_2SM_LOAD_MULTICASTES1F_vS1G_EENS_8epilogue10collective18CollectiveEpilogueINS1J_23Sm100TmaWarpSpecializedILi2ELi2ELi64ELb0ELb0EEEJNS5_IJSG_SG_SH_EEENS5_IJNSX_ISG_SC_EENSX_ISH_SC_EEEEESJ_SK_SJ_SK_NS1J_6fusion15FusionCallbacksIS1N_NS1S_17LinearCombinationISJ_fSJ_fLNS_15FloatRoundStyleE2EEES1O_S1R_JEEENS4_5SM1004TMEM4LOAD26SM100_TMEM_LOAD_32dp32b64xENS4_13SM90_TMA_LOADES1F_NS4_39AutoVectorizingCopyWithAssumedAlignmentILi128EEENS4_14SM90_TMA_STOREES1F_S24_S24_EEEvvEEEEvNT_6ParamsE,(.L_x_201 - _ZN7cutlass13device_kernelINS_4gemm6kernel13GemmUniversalIN4cute5tupleIJiiiiEEENS1_10collective13CollectiveMmaINS1_35MainloopSm100TmaUmmaWarpSpecializedILi16ELi2ELi4ENS5_IJNS4_1CILi4EEENSA_ILi1EEESC_EEEEENS5_IJNSA_ILi256EEENSA_ILi128EEENSA_ILi64EEEEEENS_12float_e4m3_tENS5_IJlSC_lEEESJ_SK_NS4_8TiledMMAINS4_8MMA_AtomIJNS4_10MMA_TraitsINS4_25SM100_MMA_F8F6F4_2x1SM_SSEJSJ_SJ_fSF_SG_NS4_17integral_constantINS4_4UMMA5MajorELSR_0EEESS_NSP_INSQ_7ScaleInELST_0EEESU_EEEEEENS4_6LayoutINS5_IJSC_SC_SC_EEENS5_IJNSA_ILi0EEESZ_SZ_EEEEENS5_IJNS4_10UnderscoreES12_S12_EEEEENS4_18SM100_TMA_2SM_LOADENS4_14ComposedLayoutINS4_7SwizzleILi2ELi4ELi3EEENS4_18smem_ptr_flag_bitsILi8EEENSX_INS5_IJNSA_ILi8EEESH_EEENS5_IJSH_SC_EEEEEEEvNS4_8identityENS4_28SM100_TMA_2SM_LOAD_MULTICASTES1F_vS1G_EENS_8epilogue10collective18CollectiveEpilogueINS1J_23Sm100TmaWarpSpecializedILi2ELi2ELi64ELb0ELb0EEEJNS5_IJSG_SG_SH_EEENS5_IJNSX_ISG_SC_EENSX_ISH_SC_EEEEESJ_SK_SJ_SK_NS1J_6fusion15FusionCallbacksIS1N_NS1S_17LinearCombinationISJ_fSJ_fLNS_15FloatRoundStyleE2EEES1O_S1R_JEEENS4_5SM1004TMEM4LOAD26SM100_TMEM_LOAD_32dp32b64xENS4_13SM90_TMA_LOADES1F_NS4_39AutoVectorizingCopyWithAssumedAlignmentILi128EEENS4_14SM90_TMA_STOREES1F_S24_S24_EEEvvEEEEvNT_6ParamsE)
        .other          _ZN7cutlass13device_kernelINS_4gemm6kernel13GemmUniversalIN4cute5tupleIJiiiiEEENS1_10collective13CollectiveMmaINS1_35MainloopSm100TmaUmmaWarpSpecializedILi16ELi2ELi4ENS5_IJNS4_1CILi4EEENSA_ILi1EEESC_EEEEENS5_IJNSA_ILi256EEENSA_ILi128EEENSA_ILi64EEEEEENS_12float_e4m3_tENS5_IJlSC_lEEESJ_SK_NS4_8TiledMMAINS4_8MMA_AtomIJNS4_10MMA_TraitsINS4_25SM100_MMA_F8F6F4_2x1SM_SSEJSJ_SJ_fSF_SG_NS4_17integral_constantINS4_4UMMA5MajorELSR_0EEESS_NSP_INSQ_7ScaleInELST_0EEESU_EEEEEENS4_6LayoutINS5_IJSC_SC_SC_EEENS5_IJNSA_ILi0EEESZ_SZ_EEEEENS5_IJNS4_10UnderscoreES12_S12_EEEEENS4_18SM100_TMA_2SM_LOADENS4_14ComposedLayoutINS4_7SwizzleILi2ELi4ELi3EEENS4_18smem_ptr_flag_bitsILi8EEENSX_INS5_IJNSA_ILi8EEESH_EEENS5_IJSH_SC_EEEEEEEvNS4_8identityENS4_28SM100_TMA_2SM_LOAD_MULTICASTES1F_vS1G_EENS_8epilogue10collective18CollectiveEpilogueINS1J_23Sm100TmaWarpSpecializedILi2ELi2ELi64ELb0ELb0EEEJNS5_IJSG_SG_SH_EEENS5_IJNSX_ISG_SC_EENSX_ISH_SC_EEEEESJ_SK_SJ_SK_NS1J_6fusion15FusionCallbacksIS1N_NS1S_17LinearCombinationISJ_fSJ_fLNS_15FloatRoundStyleE2EEES1O_S1R_JEEENS4_5SM1004TMEM4LOAD26SM100_TMEM_LOAD_32dp32b64xENS4_13SM90_TMA_LOADES1F_NS4_39AutoVectorizingCopyWithAssumedAlignmentILi128EEENS4_14SM90_TMA_STOREES1F_S24_S24_EEEvvEEEEvNT_6ParamsE,@"STO_CUDA_ENTRY STV_DEFAULT"
_ZN7cutlass13device_kernelINS_4gemm6kernel13GemmUniversalIN4cute5tupleIJiiiiEEENS1_10collective13CollectiveMmaINS1_35MainloopSm100TmaUmmaWarpSpecializedILi16ELi2ELi4ENS5_IJNS4_1CILi4EEENSA_ILi1EEESC_EEEEENS5_IJNSA_ILi256EEENSA_ILi128EEENSA_ILi64EEEEEENS_12float_e4m3_tENS5_IJlSC_lEEESJ_SK_NS4_8TiledMMAINS4_8MMA_AtomIJNS4_10MMA_TraitsINS4_25SM100_MMA_F8F6F4_2x1SM_SSEJSJ_SJ_fSF_SG_NS4_17integral_constantINS4_4UMMA5MajorELSR_0EEESS_NSP_INSQ_7ScaleInELST_0EEESU_EEEEEENS4_6LayoutINS5_IJSC_SC_SC_EEENS5_IJNSA_ILi0EEESZ_SZ_EEEEENS5_IJNS4_10UnderscoreES12_S12_EEEEENS4_18SM100_TMA_2SM_LOADENS4_14ComposedLayoutINS4_7SwizzleILi2ELi4ELi3EEENS4_18smem_ptr_flag_bitsILi8EEENSX_INS5_IJNSA_ILi8EEESH_EEENS5_IJSH_SC_EEEEEEEvNS4_8identityENS4_28SM100_TMA_2SM_LOAD_MULTICASTES1F_vS1G_EENS_8epilogue10collective18CollectiveEpilogueINS1J_23Sm100TmaWarpSpecializedILi2ELi2ELi64ELb0ELb0EEEJNS5_IJSG_SG_SH_EEENS5_IJNSX_ISG_SC_EENSX_ISH_SC_EEEEESJ_SK_SJ_SK_NS1J_6fusion15FusionCallbacksIS1N_NS1S_17LinearCombinationISJ_fSJ_fLNS_15FloatRoundStyleE2EEES1O_S1R_JEEENS4_5SM1004TMEM4LOAD26SM100_TMEM_LOAD_32dp32b64xENS4_13SM90_TMA_LOADES1F_NS4_39AutoVectorizingCopyWithAssumedAlignmentILi128EEENS4_14SM90_TMA_STOREES1F_S24_S24_EEEvvEEEEvNT_6ParamsE:
[----:B------:R-:W1:Y:S01]  /*0000*/  LDC R1, c[0x0][0x37c] ;  /* 0x0000df00ff017b82 */ /* 0x000e620000000800 */
[----:B------:R-:W2:Y:S01]  /*0010*/  S2R R170, SR_TID.X ;  /* 0x0000000000aa7919 */ /* 0x000ea20000002100 */
[----:B------:R-:W3:Y:S06]  /*0020*/  LDCU.64 UR8, c[0x0][0x890] ;  /* 0x00011200ff0877ac */ /* 0x000eec0008000a00 */
[----:B------:R-:W4:Y:S01]  /*0030*/  S2UR UR48, SR_CgaCtaId ;  /* 0x00000000003079c3 */ /* 0x000f220000008800 */
[----:B------:R-:W-:Y:S02]  /*0040*/  PRMT R158, RZ, 0x7610, R158 ;  /* 0x00007610ff9e7816 */ /* 0x000fe4000000009e */
[----:B------:R-:W-:Y:S01]  /*0050*/  ELECT P1, URZ, PT ;  /* 0x0000000000ff782f */ /* 0x000fe20003820000 */
[----:B---3--:R-:W-:-:S04]  /*0060*/  UISETP.NE.U32.AND UP0, UPT, UR8, URZ, UPT ;  /* 0x000000ff0800728c */ /* 0x008fc8000bf05070 */
[----:B------:R-:W-:Y:S02]  /*0070*/  UISETP.NE.AND.EX UP0, UPT, UR9, URZ, UPT, UP0 ;  /* 0x000000ff0900728c */ /* 0x000fe4000bf05300 */
[----:B----4-:R-:W-:Y:S02]  /*0080*/  ULOP3.LUT UR33, UR48, 0x1, URZ, 0xc0, !UPT ;  /* 0x0000000130217892 */ /* 0x010fe4000f8ec0ff */
[----:B------:R-:W-:Y:S01]  /*0090*/  ULOP3.LUT UR34, UR48, 0x1, URZ, 0x3c, !UPT ;  /* 0x0000000130227892 */ /* 0x000fe2000f8e3cff */
[----:B--2---:R-:W-:-:S05]  /*00a0*/  SHF.R.U32.HI R159, RZ, 0x5, R170 ;  /* 0x00000005ff9f7819 */ /* 0x004fca00000116aa */
[----:B------:R-:W2:Y:S02]  /*00b0*/  SHFL.IDX PT, R0, R159, RZ, 0x1f ;  /* 0x00001fff9f007589 */ /* 0x000ea400000e0000 */
[----:B--2---:R-:W-:Y:S01]  /*00c0*/  R2UR UR21, R0 ;  /* 0x00000000001572ca */ /* 0x004fe200000e0000 */
[----:B-1----:R-:W-:-:S14]  /*00d0*/  BRA.U UP0, `(.L_x_0) ;  /* 0x0000000100307547 */ /* 0x002fdc000b800000 */
[----:B------:R-:W1:Y:S02]  /*00e0*/  LDCU.64 UR4, c[0x0][0x888] ;  /* 0x00011100ff0477ac */ /* 0x000e640008000a00 */
[----:B-1----:R-:W-:-:S04]  /*00f0*/  UISETP.NE.U32.AND UP0, UPT, UR4, URZ, UPT ;  /* 0x000000ff0400728c */ /* 0x002fc8000bf05070 */
[----:B------:R-:W-:-:S09]  /*0100*/  UISETP.NE.AND.EX UP0, UPT, UR5, URZ, UPT, UP0 ;  /* 0x000000ff0500728c */ /* 0x000fd2000bf05300 */
[----:B------:R-:W-:Y:S05]  /*0110*/  BRA.U !UP0, `(.L_x_1) ;  /* 0x0000000108147547 */ /* 0x000fea000b800000 */
[----:B------:R-:W1:Y:S01]  /*0120*/  LDC.64 R2, c[0x0][0x888] ;  /* 0x00022200ff027b82 */ /* 0x000e620000000a00 */
[----:B------:R-:W1:Y:S02]  /*0130*/  LDCU.64 UR4, c[0x0][0x358] ;  /* 0x00006b00ff0477ac */ /* 0x000e640008000a00 */
[----:B-1----:R1:W5:Y:S01]  /*0140*/  LDG.E R73, desc[UR4][R2.64] ;  /* 0x0000000402497981 */ /* 0x002362000c1e1900 */
[----:B------:R-:W-:Y:S01]  /*0150*/  HFMA2 R158, -RZ, RZ, 0, 5.9604644775390625e-08 ;  /* 0x00000001ff9e7431 */ /* 0x000fe200000001ff */
[----:B------:R-:W-:Y:S05]  /*0160*/  BRA `(.L_x_0) ;  /* 0x00000000000c7947 */ /* 0x000fea0003800000 */
.L_x_1:
[----:B------:R-:W1:Y:S01]  /*0170*/  LDCU UR4, c[0x0][0x880] ;  /* 0x00011000ff0477ac */ /* 0x000e620008000800 */
[----:B------:R-:W-:Y:S01]  /*0180*/  HFMA2 R158, -RZ, RZ, 0, 5.9604644775390625e-08 ;  /* 0x00000001ff9e7431 */ /* 0x000fe200000001ff */
[----:B-1----:R-:W-:-:S07]  /*0190*/  MOV R73, UR4 ;  /* 0x0000000400497c02 */ /* 0x002fce0008000f00 */
.L_x_0:
[----:B------:R-:W2:Y:S02]  /*01a0*/  LDCU.64 UR4, c[0x0][0x8b0] ;  /* 0x00011600ff0477ac */ /* 0x000ea40008000a00 */
[----:B--2---:R-:W-:-:S04]  /*01b0*/  UISETP.NE.U32.AND UP0, UPT, UR4, URZ, UPT ;  /* 0x000000ff0400728c */ /* 0x004fc8000bf05070 */
[----:B------:R-:W-:-:S09]  /*01c0*/  UISETP.NE.AND.EX UP0, UPT, UR5, URZ, UPT, UP0 ;  /* 0x000000ff0500728c */ /* 0x000fd2000bf05300 */
[----:B------:R-:W-:Y:S05]  /*01d0*/  BRA.U UP0, `(.L_x_2) ;  /* 0x0000000100287547 */ /* 0x000fea000b800000 */
[----:B------:R-:W2:Y:S02]  /*01e0*/  LDCU.64 UR4, c[0x0][0x8a8] ;  /* 0x00011500ff0477ac */ /* 0x000ea40008000a00 */
[----:B--2---:R-:W-:-:S04]  /*01f0*/  UISETP.NE.U32.AND UP0, UPT, UR4, URZ, UPT ;  /* 0x000000ff0400728c */ /* 0x004fc8000bf05070 */
[----:B------:R-:W-:-:S09]  /*0200*/  UISETP.NE.AND.EX UP0, UPT, UR5, URZ, UPT, UP0 ;  /* 0x000000ff0500728c */ /* 0x000fd2000bf05300 */
[----:B------:R-:W-:Y:S05]  /*0210*/  BRA.U !UP0, `(.L_x_3) ;  /* 0x0000000108107547 */ /* 0x000fea000b800000 */
[----:B------:R-:W2:Y:S01]  /*0220*/  LDC.64 R70, c[0x0][0x8a8] ;  /* 0x00022a00ff467b82 */ /* 0x000ea20000000a00 */
[----:B------:R-:W2:Y:S02]  /*0230*/  LDCU.64 UR4, c[0x0][0x358] ;  /* 0x00006b00ff0477ac */ /* 0x000ea40008000a00 */
[----:B--2---:R2:W5:Y:S01]  /*0240*/  LDG.E R70, desc[UR4][R70.64] ;  /* 0x0000000446467981 */ /* 0x004562000c1e1900 */
[----:B------:R-:W-:Y:S05]  /*0250*/  BRA `(.L_x_2) ;  /* 0x0000000000087947 */ /* 0x000fea0003800000 */
.L_x_3:
[----:B------:R-:W2:Y:S02]  /*0260*/  LDCU UR4, c[0x0][0x8a0] ;  /* 0x00011400ff0477ac */ /* 0x000ea40008000800 */
[----:B--2---:R-:W-:Y:S02]  /*0270*/  MOV R70, UR4 ;  /* 0x0000000400467c02 */ /* 0x004fe40008000f00 */
.L_x_2:
[----:B------:R-:W-:Y:S01]  /*0280*/  IMAD.U32 R0, RZ, RZ, UR21 ;  /* 0x00000015ff007e24 */ /* 0x000fe2000f8e00ff */
[----:B------:R-:W-:Y:S04]  /*0290*/  BSSY.RECONVERGENT B0, `(.L_x_4) ;  /* 0x000000c000007945 */ /* 0x000fe80003800200 */
[C---:B------:R-:W-:Y:S02]  /*02a0*/  ISETP.NE.OR P2, PT, R0.reuse, 0x1, !P1 ;  /* 0x000000010000780c */ /* 0x040fe40004f45670 */
[----:B------:R-:W-:-:S11]  /*02b0*/  ISETP.NE.OR P0, PT, R0, 0x3, !P1 ;  /* 0x000000030000780c */ /* 0x000fd60004f05670 */
[----:B------:R-:W-:Y:S05]  /*02c0*/  @P2 BRA `(.L_x_5) ;  /* 0x0000000000202947 */ /* 0x000fea0003800000 */
[----:B------:R-:W3:Y:S02]  /*02d0*/  LDCU.64 UR4, c[0x0][0x348] ;  /* 0x00006900ff0477ac */ /* 0x000ee40008000a00 */
[----:B---3--:R-:W-:Y:S02]  /*02e0*/  UIADD3 UR6, UP1, UPT, UR4, 0x80, URZ ;  /* 0x0000008004067890 */ /* 0x008fe4000ff3e0ff */
[----:B------:R-:W-:Y:S02]  /*02f0*/  UIADD3 UR4, UP0, UPT, UR4, 0x180, URZ ;  /* 0x0000018004047890 */ /* 0x000fe4000ff1e0ff */
[----:B------:R-:W-:Y:S02]  /*0300*/  UIADD3.X UR7, UPT, UPT, URZ, UR5, URZ, UP1, !UPT ;  /* 0x00000005ff077290 */ /* 0x000fe40008ffe4ff */
[----:B------:R-:W-:-:S07]  /*0310*/  UIADD3.X UR5, UPT, UPT, URZ, UR5, URZ, UP0, !UPT ;  /* 0x00000005ff057290 */ /* 0x000fce00087fe4ff */
[----:B------:R3:W-:Y:S02]  /*0320*/  UTMACCTL.PF [UR6] ;  /* 0x00000000060079b9 */ /* 0x0007e40008040000 */
[----:B------:R3:W-:Y:S02]  /*0330*/  UTMACCTL.PF [UR4] ;  /* 0x00000000040079b9 */ /* 0x0007e40008040000 */
[----:B---3--:R-:W-:Y:S01]  /*0340*/  NOP ;  /* 0x0000000000007918 */ /* 0x008fe20000000000 */
.L_x_5:
[----:B------:R-:W-:Y:S05]  /*0350*/  BSYNC.RECONVERGENT B0 ;  /* 0x0000000000007941 */ /* 0x000fea0003800200 */
.L_x_4:
[----:B------:R-:W-:Y:S04]  /*0360*/  BSSY.RECONVERGENT B0, `(.L_x_6) ;  /* 0x000000a000007945 */ /* 0x000fe80003800200 */
        /* <DEDUP_REMOVED lines=9> */
.L_x_7:
[----:B------:R-:W-:Y:S05]  /*0400*/  BSYNC.RECONVERGENT B0 ;  /* 0x0000000000007941 */ /* 0x000fea0003800200 */
.L_x_6:
[----:B------:R-:W3:Y:S01]  /*0410*/  LDCU.64 UR4, c[0x0][0x888] ;  /* 0x00011100ff0477ac */ /* 0x000ee20008000a00 */
[----:B------:R-:W-:Y:S02]  /*0420*/  UISETP.EQ.U32.AND UP2, UPT, UR8, URZ, UPT ;  /* 0x000000ff0800728c */ /* 0x000fe4000bf42070 */
[----:B------:R-:W-:Y:S02]  /*0430*/  UPLOP3.LUT UP4, UPT, UPT, UPT, UPT, 0x80, 0x8 ;  /* 0x000000000008789c */ /* 0x000fe40003f8f070 */
[----:B---3--:R-:W-:-:S04]  /*0440*/  UISETP.NE.U32.AND UP0, UPT, UR4, URZ, UPT ;  /* 0x000000ff0400728c */ /* 0x008fc8000bf05070 */
[----:B------:R-:W-:-:S04]  /*0450*/  UISETP.NE.AND.EX UP1, UPT, UR5, URZ, UPT, UP0 ;  /* 0x000000ff0500728c */ /* 0x000fc8000bf25300 */
[----:B------:R-:W-:-:S04]  /*0460*/  UISETP.EQ.OR.EX UP3, UPT, UR9, URZ, !UP1, UP2 ;  /* 0x000000ff0900728c */ /* 0x000fc8000cf62720 */
[----:B------:R-:W-:-:S06]  /*0470*/  UP2UR UR4, UPR, URZ, 0x8 ;  /* 0x00000008ff047883 */ /* 0x000fcc0008000000 */
[----:B------:R-:W-:Y:S01]  /*0480*/  MOV R160, UR4 ;  /* 0x0000000400a07c02 */ /* 0x000fe20008000f00 */
[----:B------:R-:W-:Y:S06]  /*0490*/  BRA.U !UP3, `(.L_x_8) ;  /* 0x000000010b207547 */ /* 0x000fec000b800000 */
[----:B------:R-:W-:Y:S01]  /*04a0*/  UISETP.NE.U32.AND UP2, UPT, UR8, URZ, UPT ;  /* 0x000000ff0800728c */ /* 0x000fe2000bf45070 */
[----:B-----5:R-:W-:Y:S01]  /*04b0*/  FSETP.NEU.AND P0, PT, R73, RZ, PT ;  /* 0x000000ff4900720b */ /* 0x020fe20003f0d000 */
[----:B------:R-:W-:Y:S02]  /*04c0*/  USEL UR4, URZ, 0xffffffff, UP1 ;  /* 0xffffffffff047887 */ /* 0x000fe40008800000 */
[----:B------:R-:W-:-:S10]  /*04d0*/  UISETP.NE.AND.EX UP2, UPT, UR9, URZ, UPT, UP2 ;  /* 0x000000ff0900728c */ /* 0x000fd4000bf45320 */
[----:B------:R-:W-:Y:S01]  /*04e0*/  VOTEU.ANY UP0, P0 ;  /* 0x0000000000ff7886 */ /* 0x000fe20000000100 */
[----:B------:R-:W-:-:S04]  /*04f0*/  @!UP2 USEL UR4, URZ, 0xffffffff, UP0 ;  /* 0xffffffffff04a887 */ /* 0x000fc80008000000 */
[----:B------:R-:W-:-:S04]  /*0500*/  ULOP3.LUT UR4, UR4, 0x1, URZ, 0xc0, !UPT ;  /* 0x0000000104047892 */ /* 0x000fc8000f8ec0ff */
[----:B------:R-:W-:-:S11]  /*0510*/  UISETP.NE.U32.AND UP4, UPT, UR4, 0x1, UPT ;  /* 0x000000010400788c */ /* 0x000fd6000bf85070 */
.L_x_8:
[----:B------:R-:W3:Y:S01]  /*0520*/  SHFL.IDX PT, R0, R159, RZ, 0x1f ;  /* 0x00001fff9f007589 */ /* 0x000ee200000e0000 */
[----:B------:R-:W-:-:S04]  /*0530*/  UISETP.NE.AND UP0, UPT, UR21, 0x2, UPT ;  /* 0x000000021500788c */ /* 0x000fc8000bf05270 */
[----:B------:R-:W-:Y:S02]  /*0540*/  UISETP.EQ.AND UP2, UPT, UR33, URZ, !UP0 ;  /* 0x000000ff2100728c */ /* 0x000fe4000c742270 */
[----:B------:R-:W-:-:S04]  /*0550*/  USEL UR37, URZ, 0x1, UP0 ;  /* 0x00000001ff257887 */ /* 0x000fc80008000000 */
[----:B------:R-:W-:Y:S02]  /*0560*/  PLOP3.LUT P3, PT, P1, PT, UP2, 0x80, 0x8 ;  /* 0x000000000008781c */ /* 0x000fe40000f6f028 */
[----:B---3--:R-:W-:-:S13]  /*0570*/  ISETP.NE.AND P0, PT, R0, RZ, PT ;  /* 0x000000ff0000720c */ /* 0x008fda0003f05270 */
[----:B------:R-:W-:Y:S05]  /*0580*/  @P0 BRA `(.L_x_9) ;  /* 0x0000000000c00947 */ /* 0x000fea0003800000 */
[----:B------:R-:W-:Y:S01]  /*0590*/  ELECT P0, URZ, PT ;  /* 0x0000000000ff782f */ /* 0x000fe20003800000 */
[----:B------:R-:W-:-:S12]  /*05a0*/  BSSY.RECONVERGENT B0, `(.L_x_9) ;  /* 0x000002e000007945 */ /* 0x000fd80003800200 */
[----:B------:R-:W-:Y:S05]  /*05b0*/  @!P0 BRA `(.L_x_10) ;  /* 0x0000000000b08947 */ /* 0x000fea0003800000 */
[----:B------:R-:W-:Y:S01]  /*05c0*/  UMOV UR4, 0x400 ;  /* 0x0000040000047882 */ /* 0x000fe20000000000 */
[----:B------:R-:W-:Y:S01]  /*05d0*/  UMOV UR8, 0x1 ;  /* 0x0000000100087882 */ /* 0x000fe20000000000 */
[----:B------:R-:W-:Y:S01]  /*05e0*/  UMOV UR6, 0x2 ;  /* 0x0000000200067882 */ /* 0x000fe20000000000 */
[----:B------:R-:W-:Y:S02]  /*05f0*/  ULEA UR4, UR48, UR4, 0x18 ;  /* 0x0000000430047291 */ /* 0x000fe4000f8ec0ff */
[----:B------:R-:W-:-:S04]  /*0600*/  UIADD3 UR8, UPT, UPT, -UR8, 0x100000, URZ ;  /* 0x0010000008087890 */ /* 0x000fc8000fffe1ff */
[----:B------:R-:W-:Y:S02]  /*0610*/  USHF.L.U32 UR9, UR8, 0xb, URZ ;  /* 0x0000000b08097899 */ /* 0x000fe400080006ff */
[----:B------:R-:W-:Y:S02]  /*0620*/  USHF.L.U32 UR8, UR8, 0x1, URZ ;  /* 0x0000000108087899 */ /* 0x000fe400080006ff */
[----:B------:R-:W-:-:S04]  /*0630*/  UIADD3 UR6, UPT, UPT, -UR6, 0x100000, URZ ;  /* 0x0010000006067890 */ /* 0x000fc8000fffe1ff */
[----:B------:R-:W-:Y:S02]  /*0640*/  USHF.L.U32 UR7, UR6, 0xb, URZ ;  /* 0x0000000b06077899 */ /* 0x000fe400080006ff */
[----:B------:R-:W-:Y:S01]  /*0650*/  USHF.L.U32 UR6, UR6, 0x1, URZ ;  /* 0x0000000106067899 */ /* 0x000fe200080006ff */
[----:B------:R-:W3:Y:S03]  /*0660*/  FENCE.VIEW.ASYNC.S ;  /* 0x00000000000073c6 */ /* 0x000ee60000000000 */
[----:B---3--:R3:W4:Y:S08]  /*0670*/  SYNCS.EXCH.64 URZ, [UR4], UR8 ;  /* 0x0000000804ff75b2 */ /* 0x0087300008000100 */
[----:B------:R3:W1:Y:S01]  /*0680*/  SYNCS.EXCH.64 URZ, [UR4+0x80], UR6 ;  /* 0x0000800604ff75b2 */ /* 0x0006620008000100 */
        /* <DEDUP_REMOVED lines=29> */
[----:B------:R3:W1:Y:S02]  /*0860*/  SYNCS.EXCH.64 URZ, [UR4+0xf8], UR6 ;  /* 0x0000f80604ff75b2 */ /* 0x0006640008000100 */
[----:B---34-:R-:W-:Y:S01]  /*0870*/  NOP ;  /* 0x0000000000007918 */ /* 0x018fe20000000000 */
.L_x_10:
[----:B------:R-:W-:Y:S05]  /*0880*/  BSYNC.RECONVERGENT B0 ;  /* 0x0000000000007941 */ /* 0x000fea0003800200 */
.L_x_9:
[----:B------:R-:W3:Y:S01]  /*0890*/  SHFL.IDX PT, R0, R159, RZ, 0x1f ;  /* 0x00001fff9f007589 */ /* 0x000ee200000e0000 */
[----:B------:R-:W-:Y:S01]  /*08a0*/  NOP ;  /* 0x0000000000007918 */ /* 0x000fe20000000000 */
[----:B---3--:R-:W-:-:S13]  /*08b0*/  ISETP.NE.AND P0, PT, R0, 0x1, PT ;  /* 0x000000010000780c */ /* 0x008fda0003f05270 */
[----:B------:R-:W-:Y:S05]  /*08c0*/  @P0 BRA `(.L_x_11) ;  /* 0x0000000000440947 */ /* 0x000fea0003800000 */
        /* <DEDUP_REMOVED lines=10> */
[----:B------:R-:W-:Y:S01]  /*0970*/  ELECT P0, URZ, PT ;  /* 0x0000000000ff782f */ /* 0x000fe20003800000 */
[----:B------:R-:W3:Y:S02]  /*0980*/  FENCE.VIEW.ASYNC.S ;  /* 0x00000000000073c6 */ /* 0x000ee40000000000 */
[----:B---3--:R3:W4:Y:S08]  /*0990*/  SYNCS.EXCH.64 URZ, [UR4+0x100], UR8 ;  /* 0x0001000804ff75b2 */ /* 0x0087300008000100 */
[----:B------:R3:W1:Y:S01]  /*09a0*/  SYNCS.EXCH.64 URZ, [UR4+0x110], UR6 ;  /* 0x0001100604ff75b2 */ /* 0x0006620008000100 */
[----:B------:R3:W1:Y:S01]  /*09b0*/  SYNCS.EXCH.64 URZ, [UR4+0x108], UR8 ;  /* 0x0001080804ff75b2 */ /* 0x0006620008000100 */
[----:B------:R3:W1:Y:S01]  /*09c0*/  SYNCS.EXCH.64 URZ, [UR4+0x118], UR6 ;  /* 0x0001180604ff75b2 */ /* 0x0006620008000100 */
[----:B------:R-:W-:Y:S01]  /*09d0*/  NOP ;  /* 0x0000000000007918 */ /* 0x000fe20000000000 */
.L_x_11:
[----:B------:R-:W2:Y:S01]  /*09e0*/  SHFL.IDX PT, R0, R159, RZ, 0x1f ;  /* 0x00001fff9f007589 */ /* 0x000ea200000e0000 */
[----:B------:R-:W-:Y:S01]  /*09f0*/  NOP ;  /* 0x0000000000007918 */ /* 0x000fe20000000000 */
[----:B--2---:R-:W-:-:S13]  /*0a00*/  ISETP.NE.AND P0, PT, R0, 0x3, PT ;  /* 0x000000030000780c */ /* 0x004fda0003f05270 */
[----:B------:R-:W-:Y:S05]  /*0a10*/  @P0 BRA `(.L_x_12) ;  /* 0x00000000002c0947 */ /* 0x000fea0003800000 */
[----:B---3--:R-:W-:Y:S01]  /*0a20*/  UMOV UR6, 0x400 ;  /* 0x0000040000067882 */ /* 0x008fe20000000000 */
[----:B------:R-:W-:Y:S01]  /*0a30*/  UMOV UR4, 0x20 ;  /* 0x0000002000047882 */ /* 0x000fe20000000000 */
[----:B------:R-:W-:Y:S02]  /*0a40*/  ULEA UR6, UR48, UR6, 0x18 ;  /* 0x0000000630067291 */ /* 0x000fe4000f8ec0ff */
[----:B------:R-:W-:-:S04]  /*0a50*/  UIADD3 UR4, UPT, UPT, -UR4, 0x100000, URZ ;  /* 0x0010000004047890 */ /* 0x000fc8000fffe1ff */
[----:B------:R-:W-:Y:S02]  /*0a60*/  USHF.L.U32 UR5, UR4, 0xb, URZ ;  /* 0x0000000b04057899 */ /* 0x000fe400080006ff */
[----:B------:R-:W-:Y:S01]  /*0a70*/  USHF.L.U32 UR4, UR4, 0x1, URZ ;  /* 0x0000000104047899 */ /* 0x000fe200080006ff */
[----:B------:R-:W-:Y:S01]  /*0a80*/  ELECT P0, URZ, PT ;  /* 0x0000000000ff782f */ /* 0x000fe20003800000 */
[----:B------:R-:W2:Y:S10]  /*0a90*/  FENCE.VIEW.ASYNC.S ;  /* 0x00000000000073c6 */ /* 0x000eb40000000000 */
[----:B--2---:R2:W3:Y:S01]  /*0aa0*/  SYNCS.EXCH.64 URZ, [UR6+0x120], UR4 ;  /* 0x0001200406ff75b2 */ /* 0x0044e20008000100 */
[----:B------:R2:W1:Y:S01]  /*0ab0*/  SYNCS.EXCH.64 URZ, [UR6+0x128], UR4 ;  /* 0x0001280406ff75b2 */ /* 0x0004620008000100 */
[----:B------:R-:W-:Y:S01]  /*0ac0*/  NOP ;  /* 0x0000000000007918 */ /* 0x000fe20000000000 */
.L_x_12:
[----:B------:R-:W4:Y:S01]  /*0ad0*/  SHFL.IDX PT, R0, R159, RZ, 0x1f ;  /* 0x00001fff9f007589 */ /* 0x000f2200000e0000 */
[----:B------:R-:W-:Y:S01]  /*0ae0*/  NOP ;  /* 0x0000000000007918 */ /* 0x000fe20000000000 */
[----:B----4-:R-:W-:-:S13]  /*0af0*/  ISETP.NE.AND P0, PT, R0, 0x4, PT ;  /* 0x000000040000780c */ /* 0x010fda0003f05270 */
[----:B------:R-:W-:Y:S05]  /*0b00*/  @P0 BRA `(.L_x_13) ;  /* 0x0000000000480947 */ /* 0x000fea0003800000 */
[----:B--23--:R-:W-:Y:S01]  /*0b10*/  UMOV UR4, 0x3a0 ;  /* 0x000003a000047882 */ /* 0x00cfe20000000000 */
[----:B------:R-:W-:Y:S01]  /*0b20*/  UMOV UR6, 0x400 ;  /* 0x0000040000067882 */ /* 0x000fe20000000000 */
[----:B------:R-:W-:Y:S01]  /*0b30*/  USEL UR4, UR4, 0x320, UP4 ;  /* 0x0000032004047887 */ /* 0x000fe2000a000000 */
        /* <DEDUP_REMOVED lines=9> */
[----:B------:R-:W2:Y:S02]  /*0bd0*/  FENCE.VIEW.ASYNC.S ;  /* 0x00000000000073c6 */ /* 0x000ea40000000000 */
[----:B--2---:R4:W2:Y:S08]  /*0be0*/  SYNCS.EXCH.64 URZ, [UR6+0x130], UR8 ;  /* 0x0001300806ff75b2 */ /* 0x0048b00008000100 */
[----:B------:R4:W3:Y:S01]  /*0bf0*/  SYNCS.EXCH.64 URZ, [UR6+0x140], UR4 ;  /* 0x0001400406ff75b2 */ /* 0x0008e20008000100 */
[----:B------:R4:W1:Y:S01]  /*0c00*/  SYNCS.EXCH.64 URZ, [UR6+0x138], UR8 ;  /* 0x0001380806ff75b2 */ /* 0x0008620008000100 */
[----:B------:R4:W1:Y:S02]  /*0c10*/  SYNCS.EXCH.64 URZ, [UR6+0x148], UR4 ;  /* 0x0001480406ff75b2 */ /* 0x0008640008000100 */
[----:B----4-:R-:W-:Y:S01]  /*0c20*/  NOP ;  /* 0x0000000000007918 */ /* 0x010fe20000000000 */
.L_x_13:
[----:B------:R-:W4:Y:S01]  /*0c30*/  SHFL.IDX PT, R0, R159, RZ, 0x1f ;  /* 0x00001fff9f007589 */ /* 0x000f2200000e0000 */
[----:B------:R-:W-:Y:S01]  /*0c40*/  NOP ;  /* 0x0000000000007918 */ /* 0x000fe20000000000 */
[----:B----4-:R-:W-:-:S13]  /*0c50*/  ISETP.NE.AND P0, PT, R0, 0x5, PT ;  /* 0x000000050000780c */ /* 0x010fda0003f05270 */
[----:B------:R-:W-:Y:S05]  /*0c60*/  @P0 BRA `(.L_x_14) ;  /* 0x0000000000540947 */ /* 0x000fea0003800000 */
[----:B--23--:R-:W-:Y:S01]  /*0c70*/  UMOV UR4, 0x400 ;  /* 0x0000040000047882 */ /* 0x00cfe20000000000 */
        /* <DEDUP_REMOVED lines=14> */
[----:B------:R4:W1:Y:S01]  /*0d60*/  SYNCS.EXCH.64 URZ, [UR4+0x178], UR8 ;  /* 0x0001780804ff75b2 */ /* 0x0008620008000100 */
[----:B------:R4:W1:Y:S01]  /*0d70*/  SYNCS.EXCH.64 URZ, [UR4+0x160], UR6 ;  /* 0x0001600604ff75b2 */ /* 0x0008620008000100 */
[----:B------:R4:W1:Y:S01]  /*0d80*/  SYNCS.EXCH.64 URZ, [UR4+0x180], UR8 ;  /* 0x0001800804ff75b2 */ /* 0x0008620008000100 */
[----:B------:R4:W1:Y:S01]  /*0d90*/  SYNCS.EXCH.64 URZ, [UR4+0x168], UR6 ;  /* 0x0001680604ff75b2 */ /* 0x0008620008000100 */
[----:B------:R4:W1:Y:S02]  /*0da0*/  SYNCS.EXCH.64 URZ, [UR4+0x188], UR8 ;  /* 0x0001880804ff75b2 */ /* 0x0008640008000100 */
[----:B----4-:R-:W-:Y:S01]  /*0db0*/  NOP ;  /* 0x0000000000007918 */ /* 0x010fe20000000000 */
.L_x_14:
[----:B------:R-:W4:Y:S01]  /*0dc0*/  SHFL.IDX PT, R0, R159, RZ, 0x1f ;  /* 0x00001fff9f007589 */ /* 0x000f2200000e0000 */
[----:B------:R-:W-:Y:S01]  /*0dd0*/  ISETP.NE.OR P1, PT, RZ, UR21, !P1 ;  /* 0x00000015ff007c0c */ /* 0x000fe2000cf25670 */
[----:B------:R-:W-:Y:S01]  /*0de0*/  NOP ;  /* 0x0000000000007918 */ /* 0x000fe20000000000 */
[----:B----4-:R-:W-:-:S13]  /*0df0*/  ISETP.NE.AND P0, PT, R0, 0x3, PT ;  /* 0x000000030000780c */ /* 0x010fda0003f05270 */
[----:B------:R-:W-:Y:S05]  /*0e00*/  @P0 BRA `(.L_x_15) ;  /* 0x0000000000340947 */ /* 0x000fea0003800000 */
[----:B--23--:R-:W-:Y:S01]  /*0e10*/  UMOV UR4, 0x400 ;  /* 0x0000040000047882 */ /* 0x00cfe20000000000 */
[----:B------:R-:W-:Y:S01]  /*0e20*/  UMOV UR6, 0x20 ;  /* 0x0000002000067882 */ /* 0x000fe20000000000 */
[----:B------:R-:W-:Y:S02]  /*0e30*/  ULEA UR4, UR48, UR4, 0x18 ;  /* 0x0000000430047291 */ /* 0x000fe4000f8ec0ff */
[----:B------:R-:W-:-:S04]  /*0e40*/  UIADD3 UR6, UPT, UPT, -UR6, 0x100000, URZ ;  /* 0x0010000006067890 */ /* 0x000fc8000fffe1ff */
[----:B------:R-:W-:Y:S02]  /*0e50*/  USHF.L.U32 UR7, UR6, 0xb, URZ ;  /* 0x0000000b06077899 */ /* 0x000fe400080006ff */
[----:B------:R-:W-:Y:S01]  /*0e60*/  USHF.L.U32 UR6, UR6, 0x1, URZ ;  /* 0x0000000106067899 */ /* 0x000fe200080006ff */
[----:B------:R-:W-:Y:S01]  /*0e70*/  ELECT P0, URZ, PT ;  /* 0x0000000000ff782f */ /* 0x000fe20003800000 */
[----:B------:R-:W2:Y:S10]  /*0e80*/  FENCE.VIEW.ASYNC.S ;  /* 0x00000000000073c6 */ /* 0x000eb40000000000 */
[----:B--2---:R4:W2:Y:S01]  /*0e90*/  SYNCS.EXCH.64 URZ, [UR4+0x190], UR6 ;  /* 0x0001900604ff75b2 */ /* 0x0048a20008000100 */
[----:B------:R4:W3:Y:S01]  /*0ea0*/  SYNCS.EXCH.64 URZ, [UR4+0x1a0], UR6 ;  /* 0x0001a00604ff75b2 */ /* 0x0008e20008000100 */
[----:B------:R4:W1:Y:S01]  /*0eb0*/  SYNCS.EXCH.64 URZ, [UR4+0x198], UR6 ;  /* 0x0001980604ff75b2 */ /* 0x0008620008000100 */
[----:B------:R4:W1:Y:S02]  /*0ec0*/  SYNCS.EXCH.64 URZ, [UR4+0x1a8], UR6 ;  /* 0x0001a80604ff75b2 */ /* 0x0008640008000100 */
[----:B----4-:R-:W-:Y:S01]  /*0ed0*/  NOP ;  /* 0x0000000000007918 */ /* 0x010fe20000000000 */
.L_x_15:
[----:B------:R-:W-:Y:S01]  /*0ee0*/  VOTEU.ALL UP0, P1 ;  /* 0x0000000000ff7886 */ /* 0x000fe20000800000 */
[----:B--23--:R-:W-:Y:S01]  /*0ef0*/  UMOV UR4, 0x20 ;  /* 0x0000002000047882 */ /* 0x00cfe20000000000 */
[----:B------:R-:W2:Y:S01]  /*0f00*/  LDCU UR7, c[0x0][0x36c] ;  /* 0x00006d80ff0777ac */ /* 0x000ea20008000800 */
[----:B------:R-:W-:Y:S01]  /*0f10*/  NOP ;  /* 0x0000000000007918 */ /* 0x000fe20000000000 */
[----:B------:R-:W-:Y:S01]  /*0f20*/  LOP3.LUT R0, R170, 0x1f, RZ, 0xc0, !PT ;  /* 0x0000001faa007812 */ /* 0x000fe200078ec0ff */
[----:B------:R-:W-:Y:S01]  /*0f30*/  @!UP0 UMOV UR6, 0x400 ;  /* 0x0000040000068882 */ /* 0x000fe20000000000 */
[----:B------:R-:W-:-:S04]  /*0f40*/  @!UP0 UIADD3 UR4, UPT, UPT, -UR4, 0x100000, URZ ;  /* 0x0010000004048890 */ /* 0x000fc8000fffe1ff */
[----:B------:R-:W-:Y:S02]  /*0f50*/  @!UP0 USHF.L.U32 UR5, UR4, 0xb, URZ ;  /* 0x0000000b04058899 */ /* 0x000fe400080006ff */
[----:B------:R-:W-:Y:S02]  /*0f60*/  @!UP0 USHF.L.U32 UR4, UR4, 0x1, URZ ;  /* 0x0000000104048899 */ /* 0x000fe400080006ff */
[----:B------:R-:W-:Y:S01]  /*0f70*/  @!UP0 ULEA UR6, UR48, UR6, 0x18 ;  /* 0x0000000630068291 */ /* 0x000fe2000f8ec0ff */
[----:B------:R-:W-:Y:S01]  /*0f80*/  VOTEU.ALL UP0, P1 ;  /* 0x0000000000ff7886 */ /* 0x000fe20000800000 */
[----:B------:R-:W-:Y:S02]  /*0f90*/  UISETP.NE.AND UP5, UPT, UR21, URZ, UPT ;  /* 0x000000ff1500728c */ /* 0x000fe4000bfa5270 */
[----:B--2---:R-:W-:Y:S01]  /*0fa0*/  UISETP.EQ.U32.AND UP6, UPT, UR7, 0x1, UPT ;  /* 0x000000010700788c */ /* 0x004fe2000bfc2070 */
[----:B------:R-:W2:Y:S07]  /*0fb0*/  FENCE.VIEW.ASYNC.S ;  /* 0x00000000000073c6 */ /* 0x000eae0000000000 */
[----:B--2---:R2:W3:Y:S01]  /*0fc0*/  @!UP0 SYNCS.EXCH.64 URZ, [UR6+0x1b0], UR4 ;  /* 0x0001b00406ff85b2 */ /* 0x0044e20008000100 */
[----:B------:R-:W-:Y:S05]  /*0fd0*/  BRA.U !UP6, `(.L_x_16) ;  /* 0x000000010e087547 */ /* 0x000fea000b800000 */
[----:B-1-3--:R-:W-:Y:S01]  /*0fe0*/  UCGABAR_ARV ;  /* 0x00000000000079c7 */ /* 0x00afe20008000000 */
[----:B------:R-:W-:Y:S05]  /*0ff0*/  BRA `(.L_x_17) ;  /* 0x0000000000047947 */ /* 0x000fea0003800000 */
.L_x_16:
[----:B-1-3--:R-:W-:Y:S01]  /*1000*/  NOP ;  /* 0x0000000000007918 */ /* 0x00afe20000000000 */
.L_x_17:
[----:B------:R-:W1:Y:S01]  /*1010*/  S2UR UR23, SR_CTAID.X ;  /* 0x00000000001779c3 */ /* 0x000e620000002500 */
[----:B------:R-:W-:-:S05]  /*1020*/  CS2R.32 R3, SR_CgaSize ;  /* 0x0000000000037805 */ /* 0x000fca0000008a00 */
[----:B------:R-:W-:-:S05]  /*1030*/  IMAD R3, R3, -0xa0, RZ ;  /* 0xffffff6003037824 */ /* 0x000fca00078e02ff */
[----:B--2---:R-:W-:-:S14]  /*1040*/  R2UR UR5, R3 ;  /* 0x00000000030572ca */ /* 0x004fdc00000e0000 */
[----:B------:R-:W2:Y:S01]  /*1050*/  LDCU UR5, c[0x0][UR5+0x2b0] ;  /* 0x00005600050577ac */ /* 0x000ea20008000800 */
[----:B------:R-:W-:-:S05]  /*1060*/  CS2R.32 R3, SR_CgaSize ;  /* 0x0000000000037805 */ /* 0x000fca0000008a00 */
[----:B------:R-:W-:-:S05]  /*1070*/  IMAD R3, R3, -0xa0, RZ ;  /* 0xffffff6003037824 */ /* 0x000fca00078e02ff */
[----:B------:R-:W-:-:S14]  /*1080*/  R2UR UR4, R3 ;  /* 0x00000000030472ca */ /* 0x000fdc00000e0000 */
[----:B------:R-:W3:Y:S01]  /*1090*/  LDCU UR4, c[0x0][UR4+0x2b4] ;  /* 0x00005680040477ac */ /* 0x000ee20008000800 */
[----:B------:R-:W4:Y:S01]  /*10a0*/  S2UR UR32, SR_CTAID.Y ;  /* 0x00000000002079c3 */ /* 0x000f220000002600 */
[----:B------:R-:W-:-:S05]  /*10b0*/  CS2R.32 R3, SR_CgaSize ;  /* 0x0000000000037805 */ /* 0x000fca0000008a00 */
[----:B------:R-:W-:-:S05]  /*10c0*/  IMAD R3, R3, -0xa0, RZ ;  /* 0xffffff6003037824 */ /* 0x000fca00078e02ff */
[----:B------:R-:W-:-:S14]  /*10d0*/  R2UR UR59, R3 ;  /* 0x00000000033b72ca */ /* 0x000fdc00000e0000 */
[----:B------:R-:W3:Y:S01]  /*10e0*/  LDCU UR59, c[0x0][UR59+0x2a0] ;  /* 0x000054003b3b77ac */ /* 0x000ee20008000800 */
[----:B------:R-:W-:-:S05]  /*10f0*/  CS2R.32 R3, SR_CgaSize ;  /* 0x0000000000037805 */ /* 0x000fca0000008a00 */
[----:B------:R-:W-:-:S05]  /*1100*/  IMAD R3, R3, -0xa0, RZ ;  /* 0xffffff6003037824 */ /* 0x000fca00078e02ff */
[----:B------:R-:W-:-:S14]  /*1110*/  R2UR UR62, R3 ;  /* 0x00000000033e72ca */ /* 0x000fdc00000e0000 */
[----:B------:R-:W3:Y:S01]  /*1120*/  LDCU UR62, c[0x0][UR62+0x2a4] ;  /* 0x000054803e3e77ac */ /* 0x000ee20008000800 */
[----:B------:R-:W-:Y:S01]  /*1130*/  UISETP.GT.U32.AND UP0, UPT, UR33, 0xffff, UPT ;  /* 0x0000ffff2100788c */ /* 0x000fe2000bf04070 */
[----:B------:R-:W3:Y:S01]  /*1140*/  LDCU UR22, c[0x0][0xb24] ;  /* 0x00016480ff1677ac */ /* 0x000ee20008000800 */
[----:B------:R-:W3:Y:S01]  /*1150*/  LDCU UR42, c[0x0][0xb24] ;  /* 0x00016480ff2a77ac */ /* 0x000ee20008000800 */
[----:B-1----:R-:W-:Y:S01]  /*1160*/  I2FP.F32.U32 R3, UR23 ;  /* 0x0000001700037c45 */ /* 0x002fe20008201000 */
[----:B------:R-:W1:Y:S04]  /*1170*/  LDCU UR26, c[0x0][0xb30] ;  /* 0x00016600ff1a77ac */ /* 0x000e680008000800 */
[----:B--2---:R-:W-:Y:S01]  /*1180*/  FMUL R3, R3, UR5 ;  /* 0x0000000503037c20 */ /* 0x004fe20008400000 */
[----:B------:R-:W-:Y:S01]  /*1190*/  USEL UR5, UR33, 0xffff, !UP0 ;  /* 0x0000ffff21057887 */ /* 0x000fe2000c000000 */
[----:B----4-:R-:W-:Y:S01]  /*11a0*/  I2FP.F32.U32 R2, UR32 ;  /* 0x0000002000027c45 */ /* 0x010fe20008201000 */
[----:B------:R-:W-:-:S03]  /*11b0*/  USHF.L.U32 UR28, UR48, 0xa, URZ ;  /* 0x0000000a301c7899 */ /* 0x000fc600080006ff */
[----:B------:R-:W2:Y:S01]  /*11c0*/  F2I.U32.TRUNC.NTZ R3, R3 ;  /* 0x0000000300037305 */ /* 0x000ea2000020f000 */
[----:B------:R-:W-:Y:S01]  /*11d0*/  ULOP3.LUT UR24, UR5, 0xffff, URZ, 0xc0, !UPT ;  /* 0x0000ffff05187892 */ /* 0x000fe2000f8ec0ff */
[----:B---3--:R-:W-:-:S06]  /*11e0*/  FMUL R2, R2, UR4 ;  /* 0x0000000402027c20 */ /* 0x008fcc0008400000 */
[----:B------:R-:W3:Y:S01]  /*11f0*/  F2I.U32.TRUNC.NTZ R2, R2 ;  /* 0x0000000200027305 */ /* 0x000ee2000020f000 */
[----:B--2---:R-:W-:Y:S02]  /*1200*/  R2UR UR4, R3 ;  /* 0x00000000030472ca */ /* 0x004fe400000e0000 */
[----:B------:R-:W-:Y:S02]  /*1210*/  PRMT R3, RZ, 0x7610, R3 ;  /* 0x00007610ff037816 */ /* 0x000fe40000000003 */
[----:B---3--:R-:W-:Y:S02]  /*1220*/  R2UR UR6, R2 ;  /* 0x00000000020672ca */ /* 0x008fe400000e0000 */
[----:B------:R-:W-:-:S07]  /*1230*/  PRMT R2, RZ, 0x7610, R2 ;  /* 0x00007610ff027816 */ /* 0x000fce0000000002 */
[----:B------:R-:W-:-:S04]  /*1240*/  UIADD3 UR5, UPT, UPT, -UR4, URZ, URZ ;  /* 0x000000ff04057290 */ /* 0x000fc8000fffe1ff */
[----:B------:R-:W-:Y:S02]  /*1250*/  UIMAD UR59, UR59, UR5, UR23 ;  /* 0x000000053b3b72a4 */ /* 0x000fe4000f8e0217 */
[----:B------:R-:W-:-:S04]  /*1260*/  UIADD3 UR4, UPT, UPT, -UR6, URZ, URZ ;  /* 0x000000ff06047290 */ /* 0x000fc8000fffe1ff */
[----:B------:R-:W-:Y:S01]  /*1270*/  UIMAD UR62, UR62, UR4, UR32 ;  /* 0x000000043e3e72a4 */ /* 0x000fe2000f8e0220 */
[----:B-1----:R-:W-:Y:S11]  /*1280*/  BRA.U UP5, `(.L_x_18) ;  /* 0x00000001053c7547 */ /* 0x002ff6000b800000 */
[----:B------:R-:W-:Y:S02]  /*1290*/  UISETP.NE.AND UP0, UPT, UR62, URZ, UPT ;  /* 0x000000ff3e00728c */ /* 0x000fe4000bf05270 */
[----:B------:R-:W-:Y:S02]  /*12a0*/  ULOP3.LUT UR4, UR59, 0x2, URZ, 0x3c, !UPT ;  /* 0x000000023b047892 */ /* 0x000fe4000f8e3cff */
[----:B------:R-:W-:Y:S02]  /*12b0*/  UISETP.GT.U32.AND UP2, UPT, UR59, 0x1, UP0 ;  /* 0x000000013b00788c */ /* 0x000fe40008744070 */
[----:B------:R-:W-:Y:S02]  /*12c0*/  UISETP.GT.U32.AND UP0, UPT, UR4, 0x1, UP0 ;  /* 0x000000010400788c */ /* 0x000fe40008704070 */
[----:B------:R-:W-:Y:S02]  /*12d0*/  USEL UR5, URZ, 0x2, UP2 ;  /* 0x00000002ff057887 */ /* 0x000fe40009000000 */
[----:B------:R-:W-:-:S02]  /*12e0*/  USEL UR6, URZ, 0x1, UP2 ;  /* 0x00000001ff067887 */ /* 0x000fc40009000000 */
[----:B------:R-:W-:Y:S02]  /*12f0*/  USEL UR4, URZ, 0x4, UP0 ;  /* 0x00000004ff047887 */ /* 0x000fe40008000000 */
[----:B------:R-:W-:Y:S02]  /*1300*/  ULOP3.LUT UR7, UR59, 0xfffffffe, URZ, 0xc0, !UPT ;  /* 0xfffffffe3b077892 */ /* 0x000fe4000f8ec0ff */
[----:B------:R-:W-:Y:S02]  /*1310*/  USEL UR8, URZ, 0x8, UP0 ;  /* 0x00000008ff087887 */ /* 0x000fe40008000000 */
[----:B------:R-:W-:-:S03]  /*1320*/  UIADD3 UR4, UPT, UPT, UR4, UR5, UR6 ;  /* 0x0000000504047290 */ /* 0x000fc6000fffe006 */
[----:B------:R-:W-:Y:S01]  /*1330*/  UMOV UR5, 0x3 ;  /* 0x0000000300057882 */ /* 0x000fe20000000000 */
[----:B------:R-:W-:Y:S02]  /*1340*/  UIADD3 UR4, UPT, UPT, UR4, UR8, URZ ;  /* 0x0000000804047290 */ /* 0x000fe4000fffe0ff */
[----:B------:R-:W-:-:S04]  /*1350*/  USHF.L.U32 UR5, UR5, UR7, URZ ;  /* 0x0000000705057299 */ /* 0x000fc800080006ff */
[----:B------:R-:W-:Y:S02]  /*1360*/  MOV R3, UR4 ;  /* 0x0000000400037c02 */ /* 0x000fe40008000f00 */
[----:B------:R-:W-:-:S07]  /*1370*/  MOV R2, UR5 ;  /* 0x0000000500027c02 */ /* 0x000fce0008000f00 */
.L_x_18:
[----:B------:R-:W1:Y:S01]  /*1380*/  S2UR UR36, SR_CTAID.Z ;  /* 0x00000000002479c3 */ /* 0x000e620000002700 */
[----:B------:R-:W-:Y:S01]  /*1390*/  UISETP.GE.AND UP0, UPT, UR22, 0x1, UPT ;  /* 0x000000011600788c */ /* 0x000fe2000bf06270 */
[----:B------:R-:W-:Y:S01]  /*13a0*/  UMOV UR27, 0x5 ;  /* 0x00000005001b7882 */ /* 0x000fe20000000000 */
[----:B------:R-:W-:-:S07]  /*13b0*/  UMOV UR20, UR23 ;  /* 0x0000001700147c82 */ /* 0x000fce0008000000 */
[----:B------:R-:W-:Y:S05]  /*13c0*/  BRA.U !UP0, `(.L_x_19) ;  /* 0x0000000108d47547 */ /* 0x000fea000b800000 */
[----:B------:R-:W2:Y:S01]  /*13d0*/  LDCU.128 UR16, c[0x0][0xb10] ;  /* 0x00016200ff1077ac */ /* 0x000ea20008000c00 */
[----:B------:R-:W3:Y:S01]  /*13e0*/  LDCU UR13, c[0x0][0x370] ;  /* 0x00006e00ff0d77ac */ /* 0x000ee20008000800 */
[----:B------:R-:W4:Y:S01]  /*13f0*/  LDCU UR8, c[0x0][0x374] ;  /* 0x00006e80ff0877ac */ /* 0x000f220008000800 */
[----:B------:R-:W1:Y:S01]  /*1400*/  LDCU UR25, c[0x0][0xb0c] ;  /* 0x00016180ff1977ac */ /* 0x000e620008000800 */
[----:B------:R-:W1:Y:S01]  /*1410*/  LDCU UR20, c[0x0][0xb20] ;  /* 0x00016400ff1477ac */ /* 0x000e620008000800 */
[----:B--2---:R-:W-:Y:S01]  /*1420*/  UIMAD.WIDE.U32 UR4, UR23, UR16, URZ ;  /* 0x00000010170472a5 */ /* 0x004fe2000f8e00ff */
[----:B------:R-:W2:Y:S01]  /*1430*/  LDCU.64 UR14, c[0x0][0xb28] ;  /* 0x00016500ff0e77ac */ /* 0x000ea20008000a00 */
[----:B------:R-:W-:-:S05]  /*1440*/  UISETP.NE.AND UP3, UPT, UR18, 0x1, UPT ;  /* 0x000000011200788c */ /* 0x000fca000bf65270 */
[----:B------:R-:W-:Y:S01]  /*1450*/  UMOV UR4, UR5 ;  /* 0x0000000500047c82 */ /* 0x000fe20008000000 */
[----:B---3--:R-:W-:Y:S02]  /*1460*/  UIMAD.WIDE.U32 UR6, UR13, UR16, URZ ;  /* 0x000000100d0672a5 */ /* 0x008fe4000f8e00ff */
[----:B------:R-:W-:Y:S02]  /*1470*/  USHF.R.U32.HI UR9, URZ, UR17, UR4 ;  /* 0x00000011ff097299 */ /* 0x000fe40008011604 */
[----:B----4-:R-:W-:Y:S02]  /*1480*/  UIMAD.WIDE.U32 UR4, UR8, UR19, URZ ;  /* 0x00000013080472a5 */ /* 0x010fe4000f8e00ff */
[----:B-1----:R-:W-:Y:S01]  /*1490*/  UISETP.NE.AND UP0, UPT, UR25, 0x1, UPT ;  /* 0x000000011900788c */ /* 0x002fe2000bf05270 */
[----:B------:R-:W-:Y:S01]  /*14a0*/  UMOV UR6, UR7 ;  /* 0x0000000700067c82 */ /* 0x000fe20008000000 */
[----:B------:R-:W-:-:S03]  /*14b0*/  UISETP.NE.AND UP2, UPT, UR22, 0x1, UPT ;  /* 0x000000011600788c */ /* 0x000fc6000bf45270 */
[----:B------:R-:W-:Y:S01]  /*14c0*/  UMOV UR4, UR5 ;  /* 0x0000000500047c82 */ /* 0x000fe20008000000 */
[----:B------:R-:W-:Y:S02]  /*14d0*/  USEL UR12, UR23, UR9, !UP0 ;  /* 0x00000009170c7287 */ /* 0x000fe4000c000000 */
[----:B------:R-:W-:-:S03]  /*14e0*/  @UP3 USHF.R.U32.HI UR8, URZ, UR20, UR4 ;  /* 0x00000014ff083299 */ /* 0x000fc60008011604 */
[----:B------:R-:W-:Y:S02]  /*14f0*/  @UP0 USHF.R.U32.HI UR13, URZ, UR17, UR6 ;  /* 0x00000011ff0d0299 */ /* 0x000fe40008011606 */
[----:B------:R-:W-:Y:S02]  /*1500*/  UIMAD.WIDE.U32 UR6, UR32, UR19, URZ ;  /* 0x00000013200672a5 */ /* 0x000fe4000f8e00ff */
[----:B--2---:R-:W-:Y:S02]  /*1510*/  UIMAD.WIDE.U32 UR4, UR8, UR14, URZ ;  /* 0x0000000e080472a5 */ /* 0x004fe4000f8e00ff */
[----:B------:R-:W-:-:S03]  /*1520*/  UIMAD.WIDE.U32 UR10, UR13, UR14, URZ ;  /* 0x0000000e0d0a72a5 */ /* 0x000fc6000f8e00ff */
[----:B------:R-:W-:Y:S02]  /*1530*/  UMOV UR6, UR7 ;  /* 0x0000000700067c82 */ /* 0x000fe40008000000 */
[----:B------:R-:W-:Y:S01]  /*1540*/  UMOV UR4, UR5 ;  /* 0x0000000500047c82 */ /* 0x000fe20008000000 */
[----:B------:R-:W-:Y:S02]  /*1550*/  USHF.R.U32.HI UR6, URZ, UR20, UR6 ;  /* 0x00000014ff067299 */ /* 0x000fe40008011606 */
[----:B------:R-:W-:Y:S01]  /*1560*/  @UP2 USHF.R.U32.HI UR8, URZ, UR15, UR4 ;  /* 0x0000000fff082299 */ /* 0x000fe20008011604 */
[----:B------:R-:W-:Y:S01]  /*1570*/  UMOV UR5, UR11 ;  /* 0x0000000b00057c82 */ /* 0x000fe20008000000 */
[----:B------:R-:W-:Y:S02]  /*1580*/  USEL UR4, UR32, UR6, !UP3 ;  /* 0x0000000620047287 */ /* 0x000fe4000d800000 */
[----:B------:R-:W-:Y:S02]  /*1590*/  @UP2 USHF.R.U32.HI UR13, URZ, UR15, UR5 ;  /* 0x0000000fff0d2299 */ /* 0x000fe40008011605 */
[----:B------:R-:W-:-:S02]  /*15a0*/  UIMAD UR5, UR8, UR22, URZ ;  /* 0x00000016080572a4 */ /* 0x000fc4000f8e02ff */
[----:B------:R-:W-:Y:S02]  /*15b0*/  UIMAD UR8, UR13, UR22, URZ ;  /* 0x000000160d0872a4 */ /* 0x000fe4000f8e02ff */
[----:B------:R-:W-:Y:S02]  /*15c0*/  UISETP.GE.AND UP0, UPT, UR4, UR5, UPT ;  /* 0x000000050400728c */ /* 0x000fe4000bf06270 */
[----:B------:R-:W-:Y:S02]  /*15d0*/  UIMAD.WIDE.U32 UR6, UR4, UR14, URZ ;  /* 0x0000000e040672a5 */ /* 0x000fe4000f8e00ff */
[----:B------:R-:W-:Y:S02]  /*15e0*/  UISETP.GE.OR UP0, UPT, UR12, UR8, UP0 ;  /* 0x000000080c00728c */ /* 0x000fe40008706670 */
[----:B------:R-:W-:Y:S02]  /*15f0*/  UIMAD.WIDE.U32 UR8, UR12, UR14, URZ ;  /* 0x0000000e0c0872a5 */ /* 0x000fe4000f8e00ff */
[----:B------:R-:W-:Y:S01]  /*1600*/  UIADD3 UR20, UPT, UPT, -UR12, URZ, URZ ;  /* 0x000000ff0c147290 */ /* 0x000fe2000fffe1ff */
[----:B------:R-:W-:Y:S01]  /*1610*/  UMOV UR6, UR7 ;  /* 0x0000000700067c82 */ /* 0x000fe20008000000 */
[----:B------:R-:W-:-:S02]  /*1620*/  UIADD3 UR7, UPT, UPT, -UR4, URZ, URZ ;  /* 0x000000ff04077290 */ /* 0x000fc4000fffe1ff */
[----:B------:R-:W-:-:S03]  /*1630*/  USHF.R.U32.HI UR6, URZ, UR15, UR6 ;  /* 0x0000000fff067299 */ /* 0x000fc60008011606 */
[----:B------:R-:W-:Y:S01]  /*1640*/  @!UP0 UMOV UR5, UR9 ;  /* 0x0000000900058c82 */ /* 0x000fe20008000000 */
[----:B------:R-:W-:Y:S02]  /*1650*/  UIMAD UR32, UR18, UR7, UR32 ;  /* 0x00000007122072a4 */ /* 0x000fe4000f8e0220 */
[----:B------:R-:W-:Y:S02]  /*1660*/  USEL UR6, UR4, UR6, !UP2 ;  /* 0x0000000604067287 */ /* 0x000fe4000d000000 */
[----:B------:R-:W-:Y:S02]  /*1670*/  @!UP0 USHF.R.U32.HI UR5, URZ, UR15, UR5 ;  /* 0x0000000fff058299 */ /* 0x000fe40008011605 */
[----:B------:R-:W-:Y:S02]  /*1680*/  UIADD3 UR7, UPT, UPT, -UR6, URZ, URZ ;  /* 0x000000ff06077290 */ /* 0x000fe4000fffe1ff */
[----:B------:R-:W-:Y:S02]  /*1690*/  @!UP0 USEL UR5, UR12, UR5, !UP2 ;  /* 0x000000050c058287 */ /* 0x000fe4000d000000 */
[----:B------:R-:W-:-:S02]  /*16a0*/  UIMAD UR7, UR22, UR7, UR4 ;  /* 0x00000007160772a4 */ /* 0x000fc4000f8e0204 */
[----:B------:R-:W-:Y:S02]  /*16b0*/  @!UP0 UIADD3 UR6, UPT, UPT, UR6, -UR5, URZ ;  /* 0x8000000506068290 */ /* 0x000fe4000fffe0ff */
[----:B------:R-:W-:Y:S02]  /*16c0*/  @!UP0 UIMAD UR7, UR7, UR13, UR5 ;  /* 0x0000000d070782a4 */ /* 0x000fe4000f8e0205 */
[----:B------:R-:W-:Y:S02]  /*16d0*/  @!UP0 UIMAD UR4, UR6, UR22, UR12 ;  /* 0x00000016060482a4 */ /* 0x000fe4000f8e020c */
[----:B------:R-:W-:Y:S02]  /*16e0*/  UIMAD UR20, UR25, UR20, UR23 ;  /* 0x00000014191472a4 */ /* 0x000fe4000f8e0217 */
[----:B------:R-:W-:Y:S01]  /*16f0*/  UIMAD UR32, UR4, UR18, UR32 ;  /* 0x00000012042072a4 */ /* 0x000fe2000f8e0220 */
[----:B------:R-:W-:Y:S02]  /*1700*/  @!UP0 UMOV UR12, UR7 ;  /* 0x00000007000c8c82 */ /* 0x000fe40008000000 */
[----:B------:R-:W-:-:S12]  /*1710*/  UIMAD UR20, UR12, UR25, UR20 ;  /* 0x000000190c1472a4 */ /* 0x000fd8000f8e0214 */
.L_x_19:
[----:B------:R-:W-:Y:S02]  /*1720*/  UISETP.NE.AND UP2, UPT, UR26, 0x1, UPT ;  /* 0x000000011a00788c */ /* 0x000fe4000bf45270 */
[----:B------:R-:W-:Y:S02]  /*1730*/  UISETP.NE.AND UP0, UPT, UR21, 0x2, UPT ;  /* 0x000000021500788c */ /* 0x000fe4000bf05270 */
[----:B------:R-:W-:Y:S02]  /*1740*/  ULOP3.LUT UR28, UR28, 0x800, URZ, 0xc0, !UPT ;  /* 0x000008001c1c7892 */ /* 0x000fe4000f8ec0ff */
[----:B------:R-:W-:-:S03]  /*1750*/  USHF.L.U32 UR24, UR27, UR24, URZ ;  /* 0x000000181b187299 */ /* 0x000fc600080006ff */
[----:B------:R-:W-:Y:S09]  /*1760*/  BRA.U UP2, `(.L_x_20) ;  /* 0x0000000102407547 */ /* 0x000ff2000b800000 */
[----:B------:R-:W2:Y:S01]  /*1770*/  LDCU.128 UR8, c[0x0][0xb10] ;  /* 0x00016200ff0877ac */ /* 0x000ea20008000c00 */
[----:B------:R-:W3:Y:S01]  /*1780*/  LDCU UR12, c[0x0][0xb0c] ;  /* 0x00016180ff0c77ac */ /* 0x000ee20008000800 */
[----:B------:R-:W4:Y:S01]  /*1790*/  LDCU UR13, c[0x0][0xb20] ;  /* 0x00016400ff0d77ac */ /* 0x000f220008000800 */
[----:B--2---:R-:W-:Y:S02]  /*17a0*/  UIMAD.WIDE.U32 UR4, UR20, UR8, URZ ;  /* 0x00000008140472a5 */ /* 0x004fe4000f8e00ff */
[----:B------:R-:W-:Y:S02]  /*17b0*/  UIMAD.WIDE.U32 UR6, UR32, UR11, URZ ;  /* 0x0000000b200672a5 */ /* 0x000fe4000f8e00ff */
[----:B---3--:R-:W-:Y:S02]  /*17c0*/  UISETP.NE.AND UP2, UPT, UR12, 0x1, UPT ;  /* 0x000000010c00788c */ /* 0x008fe4000bf45270 */
[----:B------:R-:W-:-:S03]  /*17d0*/  USHF.R.U32.HI UR5, URZ, UR9, UR5 ;  /* 0x00000009ff057299 */ /* 0x000fc60008011605 */
[----:B------:R-:W-:Y:S01]  /*17e0*/  UMOV UR4, UR7 ;  /* 0x0000000700047c82 */ /* 0x000fe20008000000 */
[----:B------:R-:W-:Y:S02]  /*17f0*/  USEL UR5, UR20, UR5, !UP2 ;  /* 0x0000000514057287 */ /* 0x000fe4000d000000 */
[----:B------:R-:W-:Y:S02]  /*1800*/  UISETP.NE.AND UP2, UPT, UR10, 0x1, UPT ;  /* 0x000000010a00788c */ /* 0x000fe4000bf45270 */
[----:B----4-:R-:W-:-:S04]  /*1810*/  USHF.R.U32.HI UR4, URZ, UR13, UR4 ;  /* 0x0000000dff047299 */ /* 0x010fc80008011604 */
[----:B------:R-:W-:-:S04]  /*1820*/  USEL UR4, UR32, UR4, !UP2 ;  /* 0x0000000420047287 */ /* 0x000fc8000d000000 */
[----:B------:R-:W-:Y:S02]  /*1830*/  UIADD3 UR6, UPT, UPT, -UR4, UR5, URZ ;  /* 0x0000000504067290 */ /* 0x000fe4000fffe1ff */
[----:B------:R-:W-:Y:S02]  /*1840*/  UIADD3 UR4, UPT, UPT, UR4, -UR5, URZ ;  /* 0x8000000504047290 */ /* 0x000fe4000fffe0ff */
[----:B------:R-:W-:Y:S02]  /*1850*/  UIMAD UR32, UR6, UR10, UR32 ;  /* 0x0000000a062072a4 */ /* 0x000fe4000f8e0220 */
[----:B------:R-:W-:-:S12]  /*1860*/  UIMAD UR20, UR4, UR12, UR20 ;  /* 0x0000000c041472a4 */ /* 0x000fd8000f8e0214 */
.L_x_20:
[----:B------:R-:W-:Y:S05]  /*1870*/  BRA.U !UP6, `(.L_x_21) ;  /* 0x000000010e0c7547 */ /* 0x000fea000b800000 */
[----:B------:R-:W-:Y:S01]  /*1880*/  UCGABAR_WAIT ;  /* 0x0000000000007dc7 */ /* 0x000fe20008000000 */
[----:B------:R-:W-:Y:S01]  /*1890*/  CCTL.IVALL ;  /* 0x00000000ff00798f */ /* 0x000fe20002000000 */
[----:B------:R-:W-:Y:S05]  /*18a0*/  BRA `(.L_x_22) ;  /* 0x0000000000047947 */ /* 0x000fea0003800000 */
.L_x_21:
[----:B------:R-:W-:Y:S06]  /*18b0*/  BAR.SYNC.DEFER_BLOCKING 0x0 ;  /* 0x0000000000007b1d */ /* 0x000fec0000010000 */
.L_x_22:
[----:B------:R-:W-:Y:S05]  /*18c0*/  BRA.U UP0, `(.L_x_23) ;  /* 0x0000001900847547 */ /* 0x000fea000b800000 */
[----:B------:R-:W2:Y:S01]  /*18d0*/  LDCU UR6, c[0x0][0x38c] ;  /* 0x00007180ff0677ac */ /* 0x000ea20008000800 */
[----:B------:R-:W-:Y:S01]  /*18e0*/  PLOP3.LUT P1, PT, PT, PT, UP4, 0x80, 0x8 ;  /* 0x000000000008781c */ /* 0x000fe20003f2f048 */
[----:B------:R-:W-:Y:S01]  /*18f0*/  IMAD.MOV.U32 R12, RZ, RZ, 0x1 ;  /* 0x00000001ff0c7424 */ /* 0x000fe200078e00ff */
[----:B------:R-:W-:Y:S01]  /*1900*/  ISETP.NE.AND P2, PT, R0, RZ, P3 ;  /* 0x000000ff0000720c */ /* 0x000fe20001f45270 */
[----:B------:R-:W-:Y:S01]  /*1910*/  USHF.L.U32 UR7, UR23, 0x6, URZ ;  /* 0x0000000617077899 */ /* 0x000fe200080006ff */
[----:B------:R-:W-:Y:S01]  /*1920*/  PLOP3.LUT P1, PT, P1, PT, PT, 0x8, 0x80 ;  /* 0x000000000080781c */ /* 0x000fe20000f2e170 */
[----:B------:R-:W-:Y:S01]  /*1930*/  UMOV UR13, 0x400 ;  /* 0x00000400000d7882 */ /* 0x000fe20000000000 */
[----:B------:R-:W-:Y:S01]  /*1940*/  UISETP.NE.AND UP1, UPT, UR21, URZ, UPT ;  /* 0x000000ff1500728c */ /* 0x000fe2000bf25270 */
[----:B------:R-:W-:Y:S01]  /*1950*/  CS2R R10, SRZ ;  /* 0x00000000000a7805 */ /* 0x000fe2000001ff00 */
[----:B------:R-:W-:Y:S01]  /*1960*/  ULEA UR13, UR48, UR13, 0x18 ;  /* 0x0000000d300d7291 */ /* 0x000fe2000f8ec0ff */
[----:B------:R-:W-:Y:S01]  /*1970*/  IMAD.MOV.U32 R9, RZ, RZ, RZ ;  /* 0x000000ffff097224 */ /* 0x000fe200078e00ff */
[----:B------:R-:W3:Y:S01]  /*1980*/  LDCU UR39, c[0x0][0x370] ;  /* 0x00006e00ff2777ac */ /* 0x000ee20008000800 */
[----:B------:R-:W-:Y:S01]  /*1990*/  IMAD.MOV.U32 R8, RZ, RZ, 0x1 ;  /* 0x00000001ff087424 */ /* 0x000fe200078e00ff */
[----:B------:R-:W4:Y:S01]  /*19a0*/  LDCU.64 UR26, c[0x0][0x348] ;  /* 0x00006900ff1a77ac */ /* 0x000f220008000a00 */
[----:B--2---:R-:W-:-:S02]  /*19b0*/  UIADD3 UR5, UPT, UPT, UR6, 0x3f, URZ ;  /* 0x0000003f06057890 */ /* 0x004fc4000fffe0ff */
[----:B------:R-:W-:Y:S02]  /*19c0*/  UIADD3 UR46, UPT, UPT, UR6, 0x7e, URZ ;  /* 0x0000007e062e7890 */ /* 0x000fe4000fffe0ff */
[----:B------:R-:W-:Y:S02]  /*19d0*/  USHF.R.S32.HI UR4, URZ, 0x1f, UR5 ;  /* 0x0000001fff047899 */ /* 0x000fe40008011405 */
[----:B------:R-:W-:Y:S02]  /*19e0*/  USHF.L.U32 UR47, UR23, 0x7, URZ ;  /* 0x00000007172f7899 */ /* 0x000fe400080006ff */
[----:B------:R-:W-:Y:S02]  /*19f0*/  ULEA.HI UR4, UR4, UR5, URZ, 0x6 ;  /* 0x0000000504047291 */ /* 0x000fe4000f8f30ff */
[----:B------:R-:W-:Y:S02]  /*1a00*/  UIADD3 UR5, UPT, UPT, UR6, -0x1, URZ ;  /* 0xffffffff06057890 */ /* 0x000fe4000fffe0ff */
[----:B------:R-:W-:-:S02]  /*1a10*/  USHF.R.S32.HI UR41, URZ, 0x6, UR4 ;  /* 0x00000006ff297899 */ /* 0x000fc40008011404 */
[----:B------:R-:W-:Y:S02]  /*1a20*/  UISETP.GE.U32.AND UP2, UPT, UR5, -0x7f, UPT ;  /* 0xffffff810500788c */ /* 0x000fe4000bf46070 */
[----:B------:R-:W-:Y:S02]  /*1a30*/  UISETP.LT.U32.AND UP0, UPT, UR41, 0x10, UPT ;  /* 0x000000102900788c */ /* 0x000fe4000bf01070 */
[----:B------:R-:W-:Y:S02]  /*1a40*/  ULOP3.LUT UR5, UR7, 0x40, URZ, 0xc0, !UPT ;  /* 0x0000004007057892 */ /* 0x000fe4000f8ec0ff */
[----:B------:R-:W-:Y:S01]  /*1a50*/  USEL UR40, UR41, 0x10, UP0 ;  /* 0x0000001029287887 */ /* 0x000fe20008000000 */
[----:B------:R-:W2:Y:S03]  /*1a60*/  LDCU UR38, c[0x0][0x374] ;  /* 0x00006e80ff2677ac */ /* 0x000ea60008000800 */
[----:B------:R-:W-:-:S02]  /*1a70*/  UIADD3 UR4, UPT, UPT, UR40, -0x1, URZ ;  /* 0xffffffff28047890 */ /* 0x000fc4000fffe0ff */
[----:B------:R-:W-:Y:S02]  /*1a80*/  @UP2 UIADD3 UR4, UPT, UPT, UR40, URZ, URZ ;  /* 0x000000ff28042290 */ /* 0x000fe4000fffe0ff */
[----:B------:R-:W-:Y:S02]  /*1a90*/  USEL UR21, UR37, 0x2, UP1 ;  /* 0x0000000225157887 */ /* 0x000fe40008800000 */
[----:B------:R-:W-:Y:S02]  /*1aa0*/  UIADD3 UR30, UPT, UPT, UR13, 0x28400, UR28 ;  /* 0x000284000d1e7890 */ /* 0x000fe4000fffe01c */
[----:B------:R-:W-:Y:S02]  /*1ab0*/  ULEA.HI UR44, UR28, UR5, URZ, 0x1a ;  /* 0x000000051c2c7291 */ /* 0x000fe4000f8fd0ff */
[----:B------:R-:W-:Y:S02]  /*1ac0*/  UIADD3 UR45, UPT, UPT, UR41, -UR40, URZ ;  /* 0x80000028292d7290 */ /* 0x000fe4000fffe0ff */
[----:B------:R-:W-:-:S02]  /*1ad0*/  UIADD3 UR29, UPT, UPT, UR4, 0x1, URZ ;  /* 0x00000001041d7890 */ /* 0x000fc4000fffe0ff */
[----:B------:R-:W-:Y:S01]  /*1ae0*/  UIADD3 UR43, UPT, UPT, -UR4, URZ, URZ ;  /* 0x000000ff042b7290 */ /* 0x000fe2000fffe1ff */
[----:B--234-:R-:W-:-:S11]  /*1af0*/  UMOV UR6, URZ ;  /* 0x000000ff00067c82 */ /* 0x01cfd60008000000 */
.L_x_43:
[----:B------:R-:W-:-:S09]  /*1b00*/  UISETP.NE.AND UP0, UPT, UR48, URZ, UPT ;  /* 0x000000ff3000728c */ /* 0x000fd2000bf05270 */
[----:B-1----:R-:W-:Y:S05]  /*1b10*/  BRA.U UP0, `(.L_x_24) ;  /* 0x0000000100287547 */ /* 0x002fea000b800000 */
[----:B------:R-:W-:Y:S02]  /*1b20*/  LEA R0, R9, UR13, 0x3 ;  /* 0x0000000d09007c11 */ /* 0x000fe4000f8e18ff */
[----:B------:R-:W-:-:S04]  /*1b30*/  SHF.L.U32 R3, R8, 0x1f, RZ ;  /* 0x0000001f08037819 */ /* 0x000fc800000006ff */
[----:B------:R-:W2:Y:S02]  /*1b40*/  SYNCS.PHASECHK.TRANS64.TRYWAIT P0, [R0+URZ+0x1a0], R3 ;  /* 0x0001a003000075a7 */ /* 0x000ea400080011ff */
[----:B--2---:R-:W-:Y:S05]  /*1b50*/  @!P0 BRA `(.L_x_25) ;  /* 0x0000007800c88947 */ /* 0x004fea0003800000 */
.L_x_137:
[----:B------:R3:W-:Y:S01]  /*1b60*/  SYNCS.ARRIVE.TRANS64.A1T0 RZ, [R0+URZ+0x190], RZ ;  /* 0x000190ff00ff79a7 */ /* 0x0007e200081000ff */
[----:B------:R-:W-:-:S05]  /*1b70*/  VIADD R9, R9, 0x1 ;  /* 0x0000000109097836 */ /* 0x000fca0000000000 */
[----:B------:R-:W-:-:S04]  /*1b80*/  ISETP.NE.AND P0, PT, R9, 0x2, PT ;  /* 0x000000020900780c */ /* 0x000fc80003f05270 */
[----:B--2---:R-:W-:Y:S02]  /*1b90*/  SEL R3, RZ, 0x1, P0 ;  /* 0x00000001ff037807 */ /* 0x004fe40000000000 */
[----:B------:R-:W-:Y:S02]  /*1ba0*/  SEL R9, R9, RZ, P0 ;  /* 0x000000ff09097207 */ /* 0x000fe40000000000 */
[----:B------:R-:W-:-:S07]  /*1bb0*/  LOP3.LUT R8, R8, R3, RZ, 0x3c, !PT ;  /* 0x0000000308087212 */ /* 0x000fce00078e3cff */
.L_x_24:
[----:B------:R-:W-:Y:S01]  /*1bc0*/  ULEA UR4, UR6, UR13, 0x3 ;  /* 0x0000000d06047291 */ /* 0x000fe2000f8e18ff */
[----:B---3--:R-:W-:Y:S01]  /*1bd0*/  SHF.L.U32 R0, R12, 0x1f, RZ ;  /* 0x0000001f0c007819 */ /* 0x008fe200000006ff */
[----:B------:R-:W-:Y:S02]  /*1be0*/  UISETP.GE.U32.AND UP0, UPT, UR46, 0x7f, UPT ;  /* 0x0000007f2e00788c */ /* 0x000fe4000bf06070 */
[----:B------:R-:W-:Y:S01]  /*1bf0*/  ULEA UR19, UR32, UR44, 0x7 ;  /* 0x0000002c20137291 */ /* 0x000fe2000f8e38ff */
[----:B------:R-:W-:-:S04]  /*1c00*/  UMOV UR7, URZ ;  /* 0x000000ff00077c82 */ /* 0x000fc80008000000 */
[----:B------:R2:W3:Y:S01]  /*1c10*/  SYNCS.PHASECHK.TRANS64.TRYWAIT P0, [UR4+0x80], R0 ;  /* 0x00008000ff0075a7 */ /* 0x0004e20008001104 */
[----:B------:R-:W-:-:S04]  /*1c20*/  ULEA.HI UR4, UR20, UR20, URZ, 0x1 ;  /* 0x0000001414047291 */ /* 0x000fc8000f8f08ff */
[----:B------:R-:W-:-:S04]  /*1c30*/  USHF.L.U32 UR4, UR4, 0x7, URZ ;  /* 0x0000000704047899 */ /* 0x000fc800080006ff */
[----:B------:R-:W-:-:S04]  /*1c40*/  ULOP3.LUT UR35, UR4, 0xffffff00, URZ, 0xc0, !UPT ;  /* 0xffffff0004237892 */ /* 0x000fc8000f8ec0ff */
[----:B------:R-:W-:Y:S01]  /*1c50*/  ULOP3.LUT UR35, UR35, 0x80, UR47, 0xf8, !UPT ;  /* 0x0000008023237892 */ /* 0x000fe2000f8ef82f */
[----:B------:R-:W-:Y:S11]  /*1c60*/  BRA.U !UP0, `(.L_x_26) ;  /* 0x0000000108c47547 */ /* 0x000ff6000b800000 */
[----:B------:R-:W-:Y:S01]  /*1c70*/  UMOV UR10, UR43 ;  /* 0x0000002b000a7c82 */ /* 0x000fe20008000000 */
[----:B------:R-:W-:Y:S01]  /*1c80*/  UMOV UR4, UR6 ;  /* 0x0000000600047c82 */ /* 0x000fe20008000000 */
[----:B------:R-:W-:-:S05]  /*1c90*/  UMOV UR34, URZ ;  /* 0x000000ff00227c82 */ /* 0x000fca0008000000 */
.L_x_32:
[----:B------:R-:W-:Y:S01]  /*1ca0*/  ULEA UR33, UR4, UR13, 0x3 ;  /* 0x0000000d04217291 */ /* 0x000fe2000f8e18ff */
[----:B------:R-:W-:Y:S01]  /*1cb0*/  @P3 MOV R2, 0x6000 ;  /* 0x0000600000023802 */ /* 0x000fe20000000f00 */
[----:B-1-34-:R-:W-:Y:S10]  /*1cc0*/  @P0 BRA `(.L_x_27) ;  /* 0x00000000000c0947 */ /* 0x01aff40003800000 */
[----:B------:R-:W-:-:S04]  /*1cd0*/  SHF.L.U32 R3, R12, 0x1f, RZ ;  /* 0x0000001f0c037819 */ /* 0x000fc800000006ff */
[----:B------:R-:W3:Y:S02]  /*1ce0*/  SYNCS.PHASECHK.TRANS64.TRYWAIT P0, [UR33+0x80], R3 ;  /* 0x00008003ff0075a7 */ /* 0x000ee40008001121 */
[----:B---3--:R-:W-:Y:S05]  /*1cf0*/  @!P0 BRA `(.L_x_28) ;  /* 0x0000007800748947 */ /* 0x008fea0003800000 */
.L_x_27:
[----:B------:R3:W-:Y:S01]  /*1d00*/  @P3 SYNCS.ARRIVE.TRANS64 RZ, [UR33], R2 ;  /* 0x00000002ffff39a7 */ /* 0x0007e20008000021 */
[----:B------:R-:W-:Y:S02]  /*1d10*/  ULOP3.LUT UR5, UR21, 0x2, URZ, 0xfc, !UPT ;  /* 0x0000000215057892 */ /* 0x000fe4000f8efcff */
[----:B------:R-:W-:Y:S02]  /*1d20*/  UIADD3 UR10, UPT, UPT, UR10, 0x1, URZ ;  /* 0x000000010a0a7890 */ /* 0x000fe4000fffe0ff */
[----:B------:R-:W-:Y:S02]  /*1d30*/  UISETP.NE.AND UP0, UPT, UR5, 0x2, UPT ;  /* 0x000000020500788c */ /* 0x000fe4000bf05270 */
[----:B------:R-:W-:-:S07]  /*1d40*/  UISETP.NE.AND UP2, UPT, UR10, 0x1, UPT ;  /* 0x000000010a00788c */ /* 0x000fce000bf45270 */
[----:B------:R-:W-:Y:S05]  /*1d50*/  BRA.U UP0, `(.L_x_29) ;  /* 0x0000000100047547 */ /* 0x000fea000b800000 */
[----:B-1----:R-:W-:Y:S05]  /*1d60*/  BPT.TRAP 0x1 ;  /* 0x000000040000795c */ /* 0x002fea0000300000 */
.L_x_29:
[----:B------:R-:W-:Y:S04]  /*1d70*/  BSSY.RECONVERGENT B0, `(.L_x_30) ;  /* 0x0000003000007945 */ /* 0x000fe80003800200 */
[----:B------:R-:W-:Y:S05]  /*1d80*/  @!P2 BRA `(.L_x_31) ;  /* 0x000000000004a947 */ /* 0x000fea0003800000 */
[----:B-1----:R-:W-:Y:S05]  /*1d90*/  BPT.TRAP 0x1 ;  /* 0x000000040000795c */ /* 0x002fea0000300000 */
.L_x_31:
[----:B-1----:R-:W-:Y:S05]  /*1da0*/  BSYNC.RECONVERGENT B0 ;  /* 0x0000000000007941 */ /* 0x002fea0003800200 */
.L_x_30:
[----:B------:R-:W-:Y:S02]  /*1db0*/  UIADD3 UR5, UPT, UPT, UR4, 0x1, URZ ;  /* 0x0000000104057890 */ /* 0x000fe4000fffe0ff */
[----:B------:R-:W-:Y:S02]  /*1dc0*/  ULEA UR32, UR4, UR13, 0xd ;  /* 0x0000000d04207291 */ /* 0x000fe4000f8e68ff */
[----:B------:R-:W-:Y:S02]  /*1dd0*/  UISETP.NE.AND UP0, UPT, UR5, 0x10, UPT ;  /* 0x000000100500788c */ /* 0x000fe4000bf05270 */
[----:B------:R-:W-:Y:S02]  /*1de0*/  UIADD3 UR8, UP1, UPT, UR26, 0x80, URZ ;  /* 0x000000801a087890 */ /* 0x000fe4000ff3e0ff */
[----:B------:R-:W-:Y:S02]  /*1df0*/  USEL UR7, URZ, 0x1, UP0 ;  /* 0x00000001ff077887 */ /* 0x000fe40008000000 */
[----:B------:R-:W-:-:S02]  /*1e00*/  USEL UR6, UR5, URZ, UP0 ;  /* 0x000000ff05067287 */ /* 0x000fc40008000000 */
[----:B------:R-:W-:Y:S02]  /*1e10*/  ULEA UR16, UR4, UR28, 0xc ;  /* 0x0000001c04107291 */ /* 0x000fe4000f8e60ff */
[----:B------:R-:W-:Y:S01]  /*1e20*/  ULEA UR5, UR6, UR13, 0x3 ;  /* 0x0000000d06057291 */ /* 0x000fe2000f8e18ff */
[----:B------:R-:W-:Y:S01]  /*1e30*/  LOP3.LUT R12, R12, UR7, RZ, 0x3c, !PT ;  /* 0x000000070c0c7c12 */ /* 0x000fe2000f8e3cff */
[----:B------:R-:W-:Y:S02]  /*1e40*/  UIADD3 UR4, UP0, UPT, UR26, 0x180, URZ ;  /* 0x000001801a047890 */ /* 0x000fe4000ff1e0ff */
[----:B------:R-:W-:Y:S01]  /*1e50*/  ULOP3.LUT UR33, UR33, 0xfefffff8, URZ, 0xc0, !UPT ;  /* 0xfefffff821217892 */ /* 0x000fe2000f8ec0ff */
[----:B--2---:R-:W-:Y:S01]  /*1e60*/  SHF.L.U32 R0, R12, 0x1f, RZ ;  /* 0x0000001f0c007819 */ /* 0x004fe200000006ff */
[----:B------:R-:W-:Y:S02]  /*1e70*/  UIADD3.X UR9, UPT, UPT, URZ, UR27, URZ, UP1, !UPT ;  /* 0x0000001bff097290 */ /* 0x000fe40008ffe4ff */
[----:B------:R-:W-:Y:S01]  /*1e80*/  UIADD3 UR32, UPT, UPT, UR32, 0x8400, URZ ;  /* 0x0000840020207890 */ /* 0x000fe2000fffe0ff */
[----:B------:R4:W1:Y:S01]  /*1e90*/  SYNCS.PHASECHK.TRANS64.TRYWAIT P0, [UR5+0x80], R0 ;  /* 0x00008000ff0075a7 */ /* 0x0008620008001105 */
[----:B------:R-:W-:-:S02]  /*1ea0*/  UIADD3 UR16, UPT, UPT, UR13, 0x28400, UR16 ;  /* 0x000284000d107890 */ /* 0x000fc4000fffe010 */
[----:B------:R-:W-:Y:S02]  /*1eb0*/  UIADD3.X UR5, UPT, UPT, URZ, UR27, URZ, UP0, !UPT ;  /* 0x0000001bff057290 */ /* 0x000fe400087fe4ff */
[----:B------:R-:W-:Y:S01]  /*1ec0*/  UPRMT UR7, URZ, 0x5410, UR24 ;  /* 0x00005410ff077896 */ /* 0x000fe20008000018 */
[----:B------:R-:W-:Y:S01]  /*1ed0*/  UMOV UR14, 0x0 ;  /* 0x00000000000e7882 */ /* 0x000fe20000000000 */
[----:B------:R-:W-:Y:S01]  /*1ee0*/  UMOV UR15, 0x10000000 ;  /* 0x10000000000f7882 */ /* 0x000fe20000000000 */
[----:B------:R-:W-:Y:S01]  /*1ef0*/  UMOV UR18, UR34 ;  /* 0x0000002200127c82 */ /* 0x000fe20008000000 */
[----:B------:R-:W-:Y:S01]  /*1f00*/  UMOV UR20, UR36 ;  /* 0x0000002400147c82 */ /* 0x000fe20008000000 */
[----:B------:R-:W-:Y:S01]  /*1f10*/  UMOV UR17, UR33 ;  /* 0x0000002100117c82 */ /* 0x000fe20008000000 */
[----:B------:R2:W-:Y:S03]  /*1f20*/  UTMALDG.3D.2CTA [UR32], [UR8], desc[UR14] ;  /* 0x00000e20080075b4 */ /* 0x0005e60008211000 */
[----:B------:R3:W-:Y:S01]  /*1f30*/  UTMALDG.3D.MULTICAST.2CTA [UR16], [UR4], UR7, desc[UR14] ;  /* 0x00000e10040073b4 */ /* 0x0007e20008211807 */
[----:B--2---:R-:W-:Y:S01]  /*1f40*/  UIADD3 UR34, UPT, UPT, UR34, 0x40, URZ ;  /* 0x0000004022227890 */ /* 0x004fe2000fffe0ff */
[----:B---3--:R-:W-:Y:S01]  /*1f50*/  UMOV UR7, UR29 ;  /* 0x0000001d00077c82 */ /* 0x008fe20008000000 */
[----:B------:R-:W-:Y:S01]  /*1f60*/  UMOV UR4, UR6 ;  /* 0x0000000600047c82 */ /* 0x000fe20008000000 */
[----:B------:R-:W-:Y:S09]  /*1f70*/  BRA.U UP2, `(.L_x_32) ;  /* 0xfffffffd02487547 */ /* 0x000ff2000b83ffff */
.L_x_26:
[----:B------:R-:W-:Y:S01]  /*1f80*/  ULEA UR4, UR6, UR13, 0x3 ;  /* 0x0000000d06047291 */ /* 0x000fe2000f8e18ff */
[----:B--2-4-:R-:W-:Y:S01]  /*1f90*/  SHF.L.U32 R0, R12, 0x1f, RZ ;  /* 0x0000001f0c007819 */ /* 0x014fe200000006ff */
[----:B------:R-:W-:Y:S01]  /*1fa0*/  @!P1 SYNCS.ARRIVE.TRANS64.A1T0 RZ, [UR13+0x128], RZ ;  /* 0x000128ffffff99a7 */ /* 0x000fe2000810000d */
[----:B------:R-:W-:-:S06]  /*1fb0*/  UISETP.GT.AND UP0, UPT, UR41, UR40, UPT ;  /* 0x000000282900728c */ /* 0x000fcc000bf04270 */
[----:B-1-3--:R1:W2:Y:S03]  /*1fc0*/  SYNCS.PHASECHK.TRANS64.TRYWAIT P0, [UR4+0x80], R0 ;  /* 0x00008000ff0075a7 */ /* 0x00a2a60008001104 */
[----:B------:R-:W-:Y:S05]  /*1fd0*/  BRA.U !UP0, `(.L_x_33) ;  /* 0x0000000108c07547 */ /* 0x000fea000b800000 */
[----:B------:R-:W-:Y:S01]  /*1fe0*/  UIADD3 UR25, UPT, UPT, UR45, UR7, URZ ;  /* 0x000000072d197290 */ /* 0x000fe2000fffe0ff */
[----:B------:R-:W-:-:S11]  /*1ff0*/  UMOV UR4, UR6 ;  /* 0x0000000600047c82 */ /* 0x000fd60008000000 */
.L_x_39:
[----:B------:R-:W-:Y:S01]  /*2000*/  ULEA UR9, UR4, UR13, 0x3 ;  /* 0x0000000d04097291 */ /* 0x000fe2000f8e18ff */
[----:B--2---:R-:W-:Y:S01]  /*2010*/  @P3 MOV R2, 0x6000 ;  /* 0x0000600000023802 */ /* 0x004fe20000000f00 */
[----:B--234-:R-:W-:Y:S10]  /*2020*/  @P0 BRA `(.L_x_34) ;  /* 0x00000000000c0947 */ /* 0x01cff40003800000 */
[----:B------:R-:W-:-:S04]  /*2030*/  SHF.L.U32 R3, R12, 0x1f, RZ ;  /* 0x0000001f0c037819 */ /* 0x000fc800000006ff */
[----:B------:R-:W2:Y:S02]  /*2040*/  SYNCS.PHASECHK.TRANS64.TRYWAIT P0, [UR9+0x80], R3 ;  /* 0x00008003ff0075a7 */ /* 0x000ea40008001109 */
[----:B--2---:R-:W-:Y:S05]  /*2050*/  @!P0 BRA `(.L_x_35) ;  /* 0x0000007400b48947 */ /* 0x004fea0003800000 */
.L_x_34:
[----:B------:R2:W-:Y:S01]  /*2060*/  @P3 SYNCS.ARRIVE.TRANS64 RZ, [UR9], R2 ;  /* 0x00000002ffff39a7 */ /* 0x0005e20008000009 */
[----:B------:R-:W-:-:S04]  /*2070*/  ULOP3.LUT UR5, UR21, 0x2, URZ, 0xfc, !UPT ;  /* 0x0000000215057892 */ /* 0x000fc8000f8efcff */
[----:B------:R-:W-:-:S09]  /*2080*/  UISETP.NE.AND UP0, UPT, UR5, 0x2, UPT ;  /* 0x000000020500788c */ /* 0x000fd2000bf05270 */
[----:B------:R-:W-:Y:S05]  /*2090*/  BRA.U UP0, `(.L_x_36) ;  /* 0x0000000100047547 */ /* 0x000fea000b800000 */
[----:B------:R-:W-:Y:S05]  /*20a0*/  BPT.TRAP 0x1 ;  /* 0x000000040000795c */ /* 0x000fea0000300000 */
.L_x_36:
[----:B------:R-:W-:Y:S04]  /*20b0*/  BSSY.RECONVERGENT B0, `(.L_x_37) ;  /* 0x0000003000007945 */ /* 0x000fe80003800200 */
[----:B------:R-:W-:Y:S05]  /*20c0*/  @!P2 BRA `(.L_x_38) ;  /* 0x000000000004a947 */ /* 0x000fea0003800000 */
[----:B------:R-:W-:Y:S05]  /*20d0*/  BPT.TRAP 0x1 ;  /* 0x000000040000795c */ /* 0x000fea0000300000 */
.L_x_38:
[----:B------:R-:W-:Y:S05]  /*20e0*/  BSYNC.RECONVERGENT B0 ;  /* 0x0000000000007941 */ /* 0x000fea0003800200 */
.L_x_37:
[----:B------:R-:W-:Y:S02]  /*20f0*/  UIADD3 UR5, UPT, UPT, UR4, 0x1, URZ ;  /* 0x0000000104057890 */ /* 0x000fe4000fffe0ff */
[----:B------:R-:W-:Y:S02]  /*2100*/  USHF.L.U32 UR10, UR7, 0x6, URZ ;  /* 0x00000006070a7899 */ /* 0x000fe400080006ff */
[----:B------:R-:W-:Y:S02]  /*2110*/  UISETP.NE.AND UP0, UPT, UR5, 0x10, UPT ;  /* 0x000000100500788c */ /* 0x000fe4000bf05270 */
[----:B------:R-:W-:Y:S02]  /*2120*/  UIADD3 UR7, UPT, UPT, UR7, 0x1, URZ ;  /* 0x0000000107077890 */ /* 0x000fe4000fffe0ff */
[----:B------:R-:W-:Y:S02]  /*2130*/  USEL UR8, URZ, 0x1, UP0 ;  /* 0x00000001ff087887 */ /* 0x000fe40008000000 */
[----:B------:R-:W-:-:S02]  /*2140*/  USEL UR6, UR5, URZ, UP0 ;  /* 0x000000ff05067287 */ /* 0x000fc40008000000 */
[----:B------:R-:W-:Y:S02]  /*2150*/  UIADD3 UR22, UP0, UPT, UR26, 0x180, URZ ;  /* 0x000001801a167890 */ /* 0x000fe4000ff1e0ff */
[----:B------:R-:W-:Y:S01]  /*2160*/  LOP3.LUT R12, R12, UR8, RZ, 0x3c, !PT ;  /* 0x000000080c0c7c12 */ /* 0x000fe2000f8e3cff */
[----:B------:R-:W-:Y:S02]  /*2170*/  ULEA UR8, UR4, UR13, 0xd ;  /* 0x0000000d04087291 */ /* 0x000fe4000f8e68ff */
[----:B------:R-:W-:Y:S01]  /*2180*/  UIADD3 UR14, UP1, UPT, UR26, 0x80, URZ ;  /* 0x000000801a0e7890 */ /* 0x000fe2000ff3e0ff */
[----:B-1----:R-:W-:Y:S01]  /*2190*/  SHF.L.U32 R0, R12, 0x1f, RZ ;  /* 0x0000001f0c007819 */ /* 0x002fe200000006ff */
[----:B------:R-:W-:Y:S02]  /*21a0*/  UIADD3.X UR23, UPT, UPT, URZ, UR27, URZ, UP0, !UPT ;  /* 0x0000001bff177290 */ /* 0x000fe400087fe4ff */
[----:B------:R-:W-:Y:S02]  /*21b0*/  UISETP.NE.AND UP0, UPT, UR7, UR25, UPT ;  /* 0x000000190700728c */ /* 0x000fe4000bf05270 */
[----:B------:R-:W-:-:S02]  /*21c0*/  ULEA UR5, UR6, UR13, 0x3 ;  /* 0x0000000d06057291 */ /* 0x000fc4000f8e18ff */
[----:B------:R-:W-:Y:S02]  /*21d0*/  ULOP3.LUT UR9, UR9, 0xfefffff8, URZ, 0xc0, !UPT ;  /* 0xfefffff809097892 */ /* 0x000fe4000f8ec0ff */
[----:B------:R-:W-:Y:S02]  /*21e0*/  ULEA UR16, UR4, UR30, 0xc ;  /* 0x0000001e04107291 */ /* 0x000fe4000f8e60ff */
[----:B------:R-:W-:Y:S02]  /*21f0*/  UIADD3 UR8, UPT, UPT, UR8, 0x8400, URZ ;  /* 0x0000840008087890 */ /* 0x000fe4000fffe0ff */
[----:B------:R-:W-:Y:S01]  /*2200*/  UIADD3.X UR15, UPT, UPT, URZ, UR27, URZ, UP1, !UPT ;  /* 0x0000001bff0f7290 */ /* 0x000fe20008ffe4ff */
[----:B------:R3:W4:Y:S01]  /*2210*/  SYNCS.PHASECHK.TRANS64.TRYWAIT P0, [UR5+0x80], R0 ;  /* 0x00008000ff0075a7 */ /* 0x0007220008001105 */
[----:B------:R-:W-:Y:S01]  /*2220*/  UPRMT UR4, URZ, 0x5410, UR24 ;  /* 0x00005410ff047896 */ /* 0x000fe20008000018 */
[----:B------:R-:W-:Y:S01]  /*2230*/  UMOV UR32, 0x0 ;  /* 0x0000000000207882 */ /* 0x000fe20000000000 */
[----:B------:R-:W-:Y:S01]  /*2240*/  UMOV UR33, 0x10000000 ;  /* 0x1000000000217882 */ /* 0x000fe20000000000 */
[----:B------:R-:W-:Y:S01]  /*2250*/  UMOV UR11, UR35 ;  /* 0x00000023000b7c82 */ /* 0x000fe20008000000 */
[----:B------:R-:W-:Y:S01]  /*2260*/  UMOV UR12, UR36 ;  /* 0x00000024000c7c82 */ /* 0x000fe20008000000 */
[----:B------:R-:W-:Y:S01]  /*2270*/  UMOV UR20, UR36 ;  /* 0x0000002400147c82 */ /* 0x000fe20008000000 */
[----:B------:R-:W-:Y:S01]  /*2280*/  UMOV UR17, UR9 ;  /* 0x0000000900117c82 */ /* 0x000fe20008000000 */
[----:B------:R-:W-:Y:S01]  /*2290*/  UMOV UR18, UR10 ;  /* 0x0000000a00127c82 */ /* 0x000fe20008000000 */
[----:B------:R-:W-:Y:S01]  /*22a0*/  UTMALDG.3D.2CTA [UR8], [UR14], desc[UR32] ;  /* 0x000020080e0075b4 */ /* 0x000fe20008211000 */
[----:B------:R1:W-:Y:S02]  /*22b0*/  UTMALDG.3D.MULTICAST.2CTA [UR16], [UR22], UR4, desc[UR32] ;  /* 0x00002010160073b4 */ /* 0x0003e40008211804 */
[----:B-1----:R-:W-:Y:S01]  /*22c0*/  UMOV UR4, UR6 ;  /* 0x0000000600047c82 */ /* 0x002fe20008000000 */
[----:B------:R-:W-:Y:S05]  /*22d0*/  BRA.U UP0, `(.L_x_39) ;  /* 0xfffffffd00487547 */ /* 0x000fea000b83ffff */
.L_x_33:
[C---:B------:R-:W-:Y:S01]  /*22e0*/  LEA R3, R11.reuse, UR13, 0x3 ;  /* 0x0000000d0b037c11 */ /* 0x040fe2000f8e18ff */
[----:B------:R-:W-:Y:S01]  /*22f0*/  NOP ;  /* 0x0000000000007918 */ /* 0x000fe20000000000 */
[----:B-1-3--:R-:W-:Y:S02]  /*2300*/  SHF.L.U32 R0, R10, 0x1f, RZ ;  /* 0x0000001f0a007819 */ /* 0x00afe400000006ff */
[----:B------:R-:W-:Y:S02]  /*2310*/  LEA R5, R11, UR13, 0x4 ;  /* 0x0000000d0b057c11 */ /* 0x000fe4000f8e20ff */
[----:B--2-4-:R-:W1:Y:S02]  /*2320*/  SYNCS.PHASECHK.TRANS64.TRYWAIT P0, [R3+URZ+0x130], R0 ;  /* 0x00013000030075a7 */ /* 0x014e6400080011ff */
[----:B-1----:R-:W-:Y:S05]  /*2330*/  @!P0 BRA `(.L_x_40) ;  /* 0x0000007400148947 */ /* 0x002fea0003800000 */
.L_x_140:
[----:B------:R-:W2:Y:S01]  /*2340*/  LDS.128 R4, [R5+0x1c0] ;  /* 0x0001c00005047984 */ /* 0x000ea20000000c00 */
[----:B------:R-:W-:Y:S01]  /*2350*/  UISETP.GE.AND UP0, UPT, UR42, 0x1, UPT ;  /* 0x000000012a00788c */ /* 0x000fe2000bf06270 */
[----:B------:R-:W-:Y:S01]  /*2360*/  @!PT LDS RZ, [RZ] ;  /* 0x00000000fffff984 */ /* 0x000fe20000000800 */
[----:B------:R-:W-:Y:S01]  /*2370*/  @!PT LDS RZ, [RZ] ;  /* 0x00000000fffff984 */ /* 0x000fe20000000800 */
[----:B------:R-:W-:Y:S01]  /*2380*/  @!PT LDS RZ, [RZ] ;  /* 0x00000000fffff984 */ /* 0x000fe20000000800 */
[----:B------:R-:W-:Y:S01]  /*2390*/  @!PT LDS RZ, [RZ] ;  /* 0x00000000fffff984 */ /* 0x000fe20000000800 */
[----:B------:R3:W-:Y:S06]  /*23a0*/  MEMBAR.ALL.CTA ;  /* 0x0000000000007992 */ /* 0x0007ec0000008000 */
[----:B---3--:R-:W3:Y:S01]  /*23b0*/  FENCE.VIEW.ASYNC.S ;  /* 0x00000000000073c6 */ /* 0x008ee20000000000 */
[----:B--2---:R-:W-:-:S13]  /*23c0*/  LOP3.LUT P0, RZ, R6, 0x1, RZ, 0xc0, !PT ;  /* 0x0000000106ff7812 */ /* 0x004fda000780c0ff */
[----:B---3--:R-:W-:Y:S01]  /*23d0*/  VOTEU.ANY UP1, P0 ;  /* 0x0000000000ff7886 */ /* 0x008fe20000020100 */
[----:B------:R-:W-:-:S13]  /*23e0*/  PLOP3.LUT P0, PT, PT, PT, UP1, 0x80, 0x8 ;  /* 0x000000000008781c */ /* 0x000fda0003f0f018 */
[----:B-1----:R-:W-:Y:S02]  /*23f0*/  @P0 LOP3.LUT R0, R5, 0xffff, RZ, 0xc0, !PT ;  /* 0x0000ffff05000812 */ /* 0x002fe400078ec0ff */
[----:B------:R-:W-:Y:S02]  /*2400*/  @P0 MOV R2, R4 ;  /* 0x0000000400020202 */ /* 0x000fe40000000f00 */
[----:B------:R-:W-:Y:S01]  /*2410*/  @P0 R2UR UR5, R0 ;  /* 0x00000000000502ca */ /* 0x000fe200000e0000 */
[----:B------:R-:W-:Y:S01]  /*2420*/  VIADD R0, R3, 0x140 ;  /* 0x0000014003007836 */ /* 0x000fe20000000000 */
[----:B------:R-:W-:Y:S02]  /*2430*/  @P0 SHF.R.U32.HI R4, RZ, 0x10, R5 ;  /* 0x00000010ff040819 */ /* 0x000fe40000011605 */
[----:B------:R-:W-:Y:S02]  /*2440*/  @P0 R2UR UR7, R2 ;  /* 0x00000000020702ca */ /* 0x000fe400000e0000 */
[----:B------:R-:W-:-:S02]  /*2450*/  PRMT R0, RZ, 0x654, R0 ;  /* 0x00000654ff007816 */ /* 0x000fc40000000000 */
[----:B------:R-:W-:Y:S02]  /*2460*/  @P0 R2UR UR4, R4 ;  /* 0x00000000040402ca */ /* 0x000fe400000e0000 */
[----:B------:R1:W-:Y:S03]  /*2470*/  SYNCS.ARRIVE.TRANS64.RED.A1T0 RZ, [R0+URZ], RZ ;  /* 0x000000ff00ff79a7 */ /* 0x0003e600081004ff */
[----:B------:R-:W-:-:S04]  /*2480*/  @UP1 UMOV UR31, UR5 ;  /* 0x00000005001f1c82 */ /* 0x000fc80008000000 */
[----:B------:R-:W-:-:S04]  /*2490*/  @UP1 UMOV UR37, UR7 ;  /* 0x0000000700251c82 */ /* 0x000fc80008000000 */
[----:B------:R-:W-:Y:S01]  /*24a0*/  @UP1 UMOV UR36, UR4 ;  /* 0x0000000400241c82 */ /* 0x000fe20008000000 */
[----:B------:R-:W-:Y:S05]  /*24b0*/  BRA.U !UP0, `(.L_x_41) ;  /* 0x0000000108d47547 */ /* 0x000fea000b800000 */
[----:B------:R-:W2:Y:S01]  /*24c0*/  LDCU.128 UR16, c[0x0][0xb10] ;  /* 0x00016200ff1077ac */ /* 0x000ea20008000c00 */
[----:B------:R-:W3:Y:S01]  /*24d0*/  LDCU UR12, c[0x0][0xb20] ;  /* 0x00016400ff0c77ac */ /* 0x000ee20008000800 */
[----:B------:R-:W4:Y:S01]  /*24e0*/  LDCU UR20, c[0x0][0xb0c] ;  /* 0x00016180ff1477ac */ /* 0x000f220008000800 */
[----:B------:R-:W1:Y:S01]  /*24f0*/  LDCU.64 UR8, c[0x0][0xb28] ;  /* 0x00016500ff0877ac */ /* 0x000e620008000a00 */
[----:B------:R-:W-:Y:S02]  /*2500*/  UISETP.NE.AND UP3, UPT, UR42, 0x1, UPT ;  /* 0x000000012a00788c */ /* 0x000fe4000bf65270 */
[----:B--2---:R-:W-:Y:S02]  /*2510*/  UIMAD.WIDE.U32 UR10, UR38, UR19, URZ ;  /* 0x00000013260a72a5 */ /* 0x004fe4000f8e00ff */
[----:B------:R-:W-:Y:S02]  /*2520*/  UIMAD.WIDE.U32 UR4, UR39, UR16, URZ ;  /* 0x00000010270472a5 */ /* 0x000fe4000f8e00ff */
[----:B------:R-:W-:-:S02]  /*2530*/  UISETP.NE.AND UP0, UPT, UR18, 0x1, UPT ;  /* 0x000000011200788c */ /* 0x000fc4000bf05270 */
[----:B------:R-:W-:Y:S01]  /*2540*/  UIMAD.WIDE.U32 UR22, UR31, UR19, URZ ;  /* 0x000000131f1672a5 */ /* 0x000fe2000f8e00ff */
[----:B------:R-:W-:Y:S02]  /*2550*/  UMOV UR10, UR11 ;  /* 0x0000000b000a7c82 */ /* 0x000fe40008000000 */
[----:B------:R-:W-:Y:S01]  /*2560*/  UMOV UR4, UR5 ;  /* 0x0000000500047c82 */ /* 0x000fe20008000000 */
[----:B---3--:R-:W-:Y:S02]  /*2570*/  USHF.R.U32.HI UR10, URZ, UR12, UR10 ;  /* 0x0000000cff0a7299 */ /* 0x008fe4000801160a */
[----:B----4-:R-:W-:Y:S02]  /*2580*/  UISETP.NE.AND UP2, UPT, UR20, 0x1, UPT ;  /* 0x000000011400788c */ /* 0x010fe4000bf45270 */
[----:B------:R-:W-:Y:S02]  /*2590*/  USHF.R.U32.HI UR4, URZ, UR17, UR4 ;  /* 0x00000011ff047299 */ /* 0x000fe40008011604 */
[----:B------:R-:W-:-:S02]  /*25a0*/  USEL UR5, UR38, UR10, !UP0 ;  /* 0x0000000a26057287 */ /* 0x000fc4000c000000 */
[----:B------:R-:W-:Y:S02]  /*25b0*/  USEL UR7, UR39, UR4, !UP2 ;  /* 0x0000000427077287 */ /* 0x000fe4000d000000 */
[----:B-1----:R-:W-:Y:S01]  /*25c0*/  UIMAD.WIDE.U32 UR10, UR5, UR8, URZ ;  /* 0x00000008050a72a5 */ /* 0x002fe2000f8e00ff */
[----:B------:R-:W-:Y:S01]  /*25d0*/  UMOV UR4, UR23 ;  /* 0x0000001700047c82 */ /* 0x000fe20008000000 */
[----:B------:R-:W-:Y:S02]  /*25e0*/  UIMAD.WIDE.U32 UR14, UR37, UR16, URZ ;  /* 0x00000010250e72a5 */ /* 0x000fe4000f8e00ff */
[----:B------:R-:W-:-:S03]  /*25f0*/  UIMAD.WIDE.U32 UR22, UR7, UR8, URZ ;  /* 0x00000008071672a5 */ /* 0x000fc6000f8e00ff */
[----:B------:R-:W-:Y:S01]  /*2600*/  UMOV UR10, UR11 ;  /* 0x0000000b000a7c82 */ /* 0x000fe20008000000 */
[----:B------:R-:W-:Y:S02]  /*2610*/  USHF.R.U32.HI UR4, URZ, UR12, UR4 ;  /* 0x0000000cff047299 */ /* 0x000fe40008011604 */
[----:B------:R-:W-:Y:S01]  /*2620*/  @UP3 USHF.R.U32.HI UR5, URZ, UR9, UR10 ;  /* 0x00000009ff053299 */ /* 0x000fe2000801160a */
[----:B------:R-:W-:Y:S01]  /*2630*/  UMOV UR14, UR15 ;  /* 0x0000000f000e7c82 */ /* 0x000fe20008000000 */
[----:B------:R-:W-:Y:S01]  /*2640*/  UMOV UR22, UR23 ;  /* 0x0000001700167c82 */ /* 0x000fe20008000000 */
[----:B------:R-:W-:Y:S02]  /*2650*/  USHF.R.U32.HI UR17, URZ, UR17, UR14 ;  /* 0x00000011ff117299 */ /* 0x000fe4000801160e */
[----:B------:R-:W-:Y:S02]  /*2660*/  USEL UR4, UR31, UR4, !UP0 ;  /* 0x000000041f047287 */ /* 0x000fe4000c000000 */
[----:B------:R-:W-:-:S02]  /*2670*/  @UP3 USHF.R.U32.HI UR7, URZ, UR9, UR22 ;  /* 0x00000009ff073299 */ /* 0x000fc40008011616 */
[----:B------:R-:W-:Y:S02]  /*2680*/  UIMAD UR10, UR42, UR5, URZ ;  /* 0x000000052a0a72a4 */ /* 0x000fe4000f8e02ff */
[----:B------:R-:W-:Y:S02]  /*2690*/  USEL UR5, UR37, UR17, !UP2 ;  /* 0x0000001125057287 */ /* 0x000fe4000d000000 */
[----:B------:R-:W-:Y:S02]  /*26a0*/  UIMAD UR12, UR42, UR7, URZ ;  /* 0x000000072a0c72a4 */ /* 0x000fe4000f8e02ff */
[----:B------:R-:W-:Y:S02]  /*26b0*/  UISETP.GE.AND UP0, UPT, UR4, UR10, UPT ;  /* 0x0000000a0400728c */ /* 0x000fe4000bf06270 */
[----:B------:R-:W-:Y:S02]  /*26c0*/  UIMAD.WIDE.U32 UR10, UR4, UR8, URZ ;  /* 0x00000008040a72a5 */ /* 0x000fe4000f8e00ff */
[----:B------:R-:W-:-:S02]  /*26d0*/  UISETP.GE.OR UP0, UPT, UR5, UR12, UP0 ;  /* 0x0000000c0500728c */ /* 0x000fc40008706670 */
[----:B------:R-:W-:Y:S02]  /*26e0*/  UIMAD.WIDE.U32 UR14, UR5, UR8, URZ ;  /* 0x00000008050e72a5 */ /* 0x000fe4000f8e00ff */
[----:B------:R-:W-:Y:S01]  /*26f0*/  UIADD3 UR12, UPT, UPT, -UR5, URZ, URZ ;  /* 0x000000ff050c7290 */ /* 0x000fe2000fffe1ff */
[----:B------:R-:W-:Y:S01]  /*2700*/  UMOV UR10, UR11 ;  /* 0x0000000b000a7c82 */ /* 0x000fe20008000000 */
[----:B------:R-:W-:Y:S02]  /*2710*/  UIADD3 UR11, UPT, UPT, -UR4, URZ, URZ ;  /* 0x000000ff040b7290 */ /* 0x000fe4000fffe1ff */
        /* <DEDUP_REMOVED lines=15> */
.L_x_41:
[----:B------:R-:W2:Y:S02]  /*2810*/  LDCU UR4, c[0x0][0xb30] ;  /* 0x00016600ff0477ac */ /* 0x000ea40008000800 */
[----:B--2---:R-:W-:-:S09]  /*2820*/  UISETP.NE.AND UP0, UPT, UR4, 0x1, UPT ;  /* 0x000000010400788c */ /* 0x004fd2000bf05270 */
[----:B------:R-:W-:Y:S05]  /*2830*/  BRA.U UP0, `(.L_x_42) ;  /* 0x0000000100447547 */ /* 0x000fea000b800000 */
[----:B------:R-:W2:Y:S01]  /*2840*/  LDCU.128 UR16, c[0x0][0xb10] ;  /* 0x00016200ff1077ac */ /* 0x000ea20008000c00 */
[----:B------:R-:W3:Y:S01]  /*2850*/  LDCU UR10, c[0x0][0xb0c] ;  /* 0x00016180ff0a77ac */ /* 0x000ee20008000800 */
[----:B------:R-:W4:Y:S01]  /*2860*/  LDCU UR7, c[0x0][0xb20] ;  /* 0x00016400ff0777ac */ /* 0x000f220008000800 */
[----:B--2---:R-:W-:Y:S02]  /*2870*/  UIMAD.WIDE.U32 UR8, UR37, UR16, URZ ;  /* 0x00000010250872a5 */ /* 0x004fe4000f8e00ff */
[----:B------:R-:W-:Y:S02]  /*2880*/  UIMAD.WIDE.U32 UR4, UR31, UR19, URZ ;  /* 0x000000131f0472a5 */ /* 0x000fe4000f8e00ff */
[----:B---3--:R-:W-:Y:S02]  /*2890*/  UISETP.NE.AND UP2, UPT, UR10, 0x1, UPT ;  /* 0x000000010a00788c */ /* 0x008fe4000bf45270 */
[----:B------:R-:W-:Y:S01]  /*28a0*/  UISETP.NE.AND UP0, UPT, UR18, 0x1, UPT ;  /* 0x000000011200788c */ /* 0x000fe2000bf05270 */
[----:B------:R-:W-:-:S02]  /*28b0*/  UMOV UR8, UR9 ;  /* 0x0000000900087c82 */ /* 0x000fc40008000000 */
[----:B------:R-:W-:Y:S01]  /*28c0*/  UMOV UR4, UR5 ;  /* 0x0000000500047c82 */ /* 0x000fe20008000000 */
[----:B------:R-:W-:Y:S02]  /*28d0*/  USHF.R.U32.HI UR17, URZ, UR17, UR8 ;  /* 0x00000011ff117299 */ /* 0x000fe40008011608 */
[----:B----4-:R-:W-:Y:S02]  /*28e0*/  USHF.R.U32.HI UR4, URZ, UR7, UR4 ;  /* 0x00000007ff047299 */ /* 0x010fe40008011604 */
[----:B------:R-:W-:Y:S02]  /*28f0*/  USEL UR5, UR37, UR17, !UP2 ;  /* 0x0000001125057287 */ /* 0x000fe4000d000000 */
[----:B------:R-:W-:-:S04]  /*2900*/  USEL UR4, UR31, UR4, !UP0 ;  /* 0x000000041f047287 */ /* 0x000fc8000c000000 */
[----:B------:R-:W-:Y:S02]  /*2910*/  UIADD3 UR7, UPT, UPT, UR5, -UR4, URZ ;  /* 0x8000000405077290 */ /* 0x000fe4000fffe0ff */
[----:B------:R-:W-:Y:S02]  /*2920*/  UIADD3 UR4, UPT, UPT, -UR5, UR4, URZ ;  /* 0x0000000405047290 */ /* 0x000fe4000fffe1ff */
[----:B------:R-:W-:Y:S02]  /*2930*/  UIMAD UR31, UR7, UR18, UR31 ;  /* 0x00000012071f72a4 */ /* 0x000fe4000f8e021f */
[----:B------:R-:W-:-:S12]  /*2940*/  UIMAD UR37, UR4, UR10, UR37 ;  /* 0x0000000a042572a4 */ /* 0x000fd8000f8e0225 */
.L_x_42:
[----:B------:R-:W-:Y:S01]  /*2950*/  VIADD R11, R11, 0x1 ;  /* 0x000000010b0b7836 */ /* 0x000fe20000000000 */
[----:B------:R-:W-:Y:S01]  /*2960*/  PLOP3.LUT P1, PT, PT, PT, PT, 0x80, 0x8 ;  /* 0x000000000008781c */ /* 0x000fe20003f2f070 */
[----:B------:R-:W-:Y:S02]  /*2970*/  UIADD3 UR20, UPT, UPT, UR37, UR59, URZ ;  /* 0x0000003b25147290 */ /* 0x000fe4000fffe0ff */
[----:B------:R-:W-:Y:S01]  /*2980*/  UIADD3 UR32, UPT, UPT, UR31, UR62, URZ ;  /* 0x0000003e1f207290 */ /* 0x000fe2000fffe0ff */
[----:B------:R-:W-:-:S04]  /*2990*/  ISETP.NE.AND P0, PT, R11, 0x2, PT ;  /* 0x000000020b00780c */ /* 0x000fc80003f05270 */
[----:B------:R-:W-:Y:S02]  /*29a0*/  SEL R3, RZ, 0x1, P0 ;  /* 0x00000001ff037807 */ /* 0x000fe40000000000 */
[----:B------:R-:W-:Y:S02]  /*29b0*/  SEL R11, R11, RZ, P0 ;  /* 0x000000ff0b0b7207 */ /* 0x000fe40000000000 */
[----:B------:R-:W-:Y:S01]  /*29c0*/  LOP3.LUT R10, R10, R3, RZ, 0x3c, !PT ;  /* 0x000000030a0a7212 */ /* 0x000fe200078e3cff */
[----:B------:R-:W-:Y:S06]  /*29d0*/  BRA.U UP1, `(.L_x_43) ;  /* 0xfffffff101487547 */ /* 0x000fec000b83ffff */
[----:B------:R-:W-:Y:S01]  /*29e0*/  UIADD3 UR13, UPT, UPT, UR13, 0x80, URZ ;  /* 0x000000800d0d7890 */ /* 0x000fe2000fffe0ff */
[----:B------:R-:W-:-:S03]  /*29f0*/  SHF.L.U32 R3, R12, 0x1f, RZ ;  /* 0x0000001f0c037819 */ /* 0x000fc600000006ff */
[----:B------:R-:W-:-:S09]  /*2a00*/  ULEA UR4, UR6, UR13, 0x3 ;  /* 0x0000000d06047291 */ /* 0x000fd2000f8e18ff */
[----:B------:R-:W2:Y:S02]  /*2a10*/  SYNCS.PHASECHK.TRANS64.TRYWAIT P0, [UR4], R3 ;  /* 0x00000003ff0075a7 */ /* 0x000ea40008001104 */
[----:B--2---:R-:W-:Y:S05]  /*2a20*/  @!P0 BRA `(.L_x_44) ;  /* 0x0000006c006c8947 */ /* 0x004fea0003800000 */
.L_x_142:
[----:B------:R-:W-:-:S04]  /*2a30*/  UIADD3 UR4, UPT, UPT, UR6, 0x1, URZ ;  /* 0x0000000106047890 */ /* 0x000fc8000fffe0ff */
[----:B------:R-:W-:-:S04]  /*2a40*/  UISETP.NE.AND UP0, UPT, UR4, 0x10, UPT ;  /* 0x000000100400788c */ /* 0x000fc8000bf05270 */
[----:B------:R-:W-:Y:S02]  /*2a50*/  USEL UR6, URZ, 0x1, UP0 ;  /* 0x00000001ff067887 */ /* 0x000fe40008000000 */
[----:B------:R-:W-:-:S04]  /*2a60*/  USEL UR4, UR4, URZ, UP0 ;  /* 0x000000ff04047287 */ /* 0x000fc80008000000 */
[----:B------:R-:W-:Y:S01]  /*2a70*/  ULEA UR5, UR4, UR13, 0x3 ;  /* 0x0000000d04057291 */ /* 0x000fe2000f8e18ff */
[----:B------:R-:W-:-:S04]  /*2a80*/  LOP3.LUT R2, R12, UR6, RZ, 0x3c, !PT ;  /* 0x000000060c027c12 */ /* 0x000fc8000f8e3cff */
[----:B-1----:R-:W-:-:S04]  /*2a90*/  SHF.L.U32 R3, R2, 0x1f, RZ ;  /* 0x0000001f02037819 */ /* 0x002fc800000006ff */
[----:B------:R-:W1:Y:S02]  /*2aa0*/  SYNCS.PHASECHK.TRANS64.TRYWAIT P0, [UR5], R3 ;  /* 0x00000003ff0075a7 */ /* 0x000e640008001105 */
[----:B-1----:R-:W-:Y:S05]  /*2ab0*/  @!P0 BRA `(.L_x_45) ;  /* 0x0000006c00608947 */ /* 0x002fea0003800000 */
.L_x_144:
        /* <DEDUP_REMOVED lines=9> */
.L_x_146:
        /* <DEDUP_REMOVED lines=9> */
.L_x_148:
        /* <DEDUP_REMOVED lines=9> */
.L_x_150:
        /* <DEDUP_REMOVED lines=9> */
.L_x_152:
        /* <DEDUP_REMOVED lines=9> */
.L_x_154:
        /* <DEDUP_REMOVED lines=9> */
.L_x_156:
        /* <DEDUP_REMOVED lines=9> */
.L_x_158:
        /* <DEDUP_REMOVED lines=9> */
.L_x_160:
        /* <DEDUP_REMOVED lines=9> */
.L_x_162:
        /* <DEDUP_REMOVED lines=9> */
.L_x_164:
        /* <DEDUP_REMOVED lines=9> */
.L_x_166:
        /* <DEDUP_REMOVED lines=9> */
.L_x_168:
        /* <DEDUP_REMOVED lines=9> */
.L_x_170:
[----:B------:R-:W-:-:S04]  /*3210*/  UIADD3 UR4, UPT, UPT, UR4, 0x1, URZ ;  /* 0x0000000104047890 */ /* 0x000fc8000fffe0ff */
[----:B------:R-:W-:-:S04]  /*3220*/  UISETP.NE.AND UP0, UPT, UR4, 0x10, UPT ;  /* 0x000000100400788c */ /* 0x000fc8000bf05270 */
[----:B------:R-:W-:Y:S02]  /*3230*/  USEL UR5, URZ, 0x1, UP0 ;  /* 0x00000001ff057887 */ /* 0x000fe40008000000 */
[----:B------:R-:W-:-:S04]  /*3240*/  USEL UR4, UR4, URZ, UP0 ;  /* 0x000000ff04047287 */ /* 0x000fc80008000000 */
[----:B------:R-:W-:Y:S01]  /*3250*/  ULEA UR4, UR4, UR13, 0x3 ;  /* 0x0000000d04047291 */ /* 0x000fe2000f8e18ff */
[----:B-1----:R-:W-:-:S04]  /*3260*/  LOP3.LUT R3, R2, UR5, RZ, 0x3c, !PT ;  /* 0x0000000502037c12 */ /* 0x002fc8000f8e3cff */
[----:B------:R-:W-:Y:S01]  /*3270*/  SHF.L.U32 R3, R3, 0x1f, RZ ;  /* 0x0000001f03037819 */ /* 0x000fe200000006ff */
[----:B------:R-:W-:-:S07]  /*3280*/  IMAD.U32 R0, RZ, RZ, UR4 ;  /* 0x00000004ff007e24 */ /* 0x000fce000f8e00ff */
.L_x_59:
[----:B-1----:R1:W2:Y:S02]  /*3290*/  SYNCS.PHASECHK.TRANS64.TRYWAIT P0, [R0+URZ], R3 ;  /* 0x00000003000075a7 */ /* 0x0022a400080011ff */
[----:B--2---:R-:W-:Y:S05]  /*32a0*/  @!P0 NANOSLEEP.SYNCS 0x989680 ;  /* 0x009896800000895d */ /* 0x004fea0003900000 */
[----:B------:R-:W2:Y:S02]  /*32b0*/  @!P0 SYNCS.PHASECHK.TRANS64 P0, [R0+URZ], R3 ;  /* 0x00000003000085a7 */ /* 0x000ea400080010ff */
[----:B--2---:R-:W-:Y:S05]  /*32c0*/  @P0 EXIT ;  /* 0x000000000000094d */ /* 0x004fea0003800000 */
[----:B------:R-:W-:Y:S05]  /*32d0*/  BRA `(.L_x_59) ;  /* 0xfffffffc00ec7947 */ /* 0x000fea000383ffff */
.L_x_23:
[----:B------:R-:W-:-:S04]  /*32e0*/  UISETP.NE.AND UP0, UPT, UR48, URZ, UPT ;  /* 0x000000ff3000728c */ /* 0x000fc8000bf05270 */
[----:B------:R-:W-:-:S09]  /*32f0*/  UISETP.NE.OR UP0, UPT, UR21, 0x1, UP0 ;  /* 0x000000011500788c */ /* 0x000fd20008705670 */
[----:B------:R-:W-:Y:S05]  /*3300*/  BRA.U UP0, `(.L_x_60) ;  /* 0x0000000500487547 */ /* 0x000fea000b800000 */
[----:B------:R-:W-:Y:S01]  /*3310*/  ISETP.GE.U32.AND P2, PT, R0, 0x4, PT ;  /* 0x000000040000780c */ /* 0x000fe20003f46070 */
[----:B------:R-:W-:Y:S01]  /*3320*/  IMAD.MOV.U32 R12, RZ, RZ, 0x1 ;  /* 0x00000001ff0c7424 */ /* 0x000fe200078e00ff */
[----:B------:R-:W-:Y:S02]  /*3330*/  CS2R R10, SRZ ;  /* 0x00000000000a7805 */ /* 0x000fe4000001ff00 */
[----:B------:R-:W-:Y:S01]  /*3340*/  CS2R R8, SRZ ;  /* 0x0000000000087805 */ /* 0x000fe2000001ff00 */
[----:B------:R-:W-:Y:S01]  /*3350*/  UMOV UR4, 0x400 ;  /* 0x0000040000047882 */ /* 0x000fe20000000000 */
[----:B------:R-:W-:Y:S01]  /*3360*/  UMOV UR5, URZ ;  /* 0x000000ff00057c82 */ /* 0x000fe20008000000 */
[----:B------:R-:W-:-:S12]  /*3370*/  ULEA UR6, UR48, UR4, 0x18 ;  /* 0x0000000430067291 */ /* 0x000fd8000f8ec0ff */
.L_x_64:
[----:B------:R-:W-:Y:S02]  /*3380*/  LEA R2, R8, UR6, 0x3 ;  /* 0x0000000608027c11 */ /* 0x000fe4000f8e18ff */
[----:B------:R-:W-:-:S03]  /*3390*/  SHF.L.U32 R5, R9, 0x1f, RZ ;  /* 0x0000001f09057819 */ /* 0x000fc600000006ff */
[----:B------:R-:W-:Y:S01]  /*33a0*/  VIADD R4, R2, 0x1a0 ;  /* 0x000001a002047836 */ /* 0x000fe20000000000 */
[----:B------:R-:W2:Y:S02]  /*33b0*/  SYNCS.PHASECHK.TRANS64.TRYWAIT P0, [R2+URZ+0x190], R5 ;  /* 0x00019005020075a7 */ /* 0x000ea400080011ff */
[----:B--2---:R-:W-:Y:S05]  /*33c0*/  @!P0 BRA `(.L_x_61) ;  /* 0x00000068006c8947 */ /* 0x004fea0003800000 */
.L_x_171:
[----:B------:R-:W-:Y:S01]  /*33d0*/  ULEA UR4, UR5, UR6, 0x3 ;  /* 0x0000000605047291 */ /* 0x000fe2000f8e18ff */
[----:B------:R-:W-:Y:S02]  /*33e0*/  PRMT R4, RZ, 0x654, R4 ;  /* 0x00000654ff047816 */ /* 0x000fe40000000004 */
[----:B--2---:R-:W-:Y:S01]  /*33f0*/  SHF.L.U32 R5, R12, 0x1f, RZ ;  /* 0x0000001f0c057819 */ /* 0x004fe200000006ff */
[----:B------:R-:W-:Y:S01]  /*3400*/  UIADD3 UR7, UPT, UPT, UR4, 0x130, URZ ;  /* 0x0000013004077890 */ /* 0x000fe2000fffe0ff */
[----:B------:R2:W-:Y:S05]  /*3410*/  SYNCS.ARRIVE.TRANS64.RED.A1T0 RZ, [R4+URZ], RZ ;  /* 0x000000ff04ff79a7 */ /* 0x0005ea00081004ff */
[----:B------:R-:W-:Y:S01]  /*3420*/  IMAD.U32 R7, RZ, RZ, UR7 ;  /* 0x00000007ff077e24 */ /* 0x000fe2000f8e00ff */
[----:B------:R-:W3:Y:S04]  /*3430*/  SYNCS.PHASECHK.TRANS64.TRYWAIT P0, [UR4+0x140], R5 ;  /* 0x00014005ff0075a7 */ /* 0x000ee80008001104 */
[----:B------:R-:W-:Y:S01]  /*3440*/  PRMT R6, R0, 0x654, R7 ;  /* 0x0000065400067816 */ /* 0x000fe20000000007 */
[----:B--2---:R-:W-:Y:S01]  /*3450*/  @!P2 IMAD.MOV.U32 R4, RZ, RZ, 0x10 ;  /* 0x00000010ff04a424 */ /* 0x004fe200078e00ff */
[----:B---3--:R-:W-:Y:S06]  /*3460*/  @!P0 BRA `(.L_x_62) ;  /* 0x0000006800588947 */ /* 0x008fec0003800000 */
.L_x_173:
[----:B------:R-:W-:Y:S01]  /*3470*/  ULEA UR8, UR5, UR6, 0x4 ;  /* 0x0000000605087291 */ /* 0x000fe2000f8e20ff */
[----:B------:R-:W-:Y:S01]  /*3480*/  SEL R3, R6, R3, !P2 ;  /* 0x0000000306037207 */ /* 0x000fe20005000000 */
[----:B------:R-:W-:Y:S01]  /*3490*/  UIADD3 UR9, UPT, UPT, UR4, 0x130, URZ ;  /* 0x0000013004097890 */ /* 0x000fe2000fffe0ff */
[----:B--2---:R-:W-:Y:S01]  /*34a0*/  LEA R2, R11, UR6, 0x3 ;  /* 0x000000060b027c11 */ /* 0x004fe2000f8e18ff */
[----:B------:R-:W-:Y:S01]  /*34b0*/  UIADD3 UR8, UPT, UPT, UR8, 0x1c0, URZ ;  /* 0x000001c008087890 */ /* 0x000fe2000fffe0ff */
[----:B------:R-:W-:Y:S01]  /*34c0*/  SHF.L.U32 R5, R10, 0x1f, RZ ;  /* 0x0000001f0a057819 */ /* 0x000fe200000006ff */
[----:B------:R2:W-:Y:S01]  /*34d0*/  @!P2 SYNCS.ARRIVE.TRANS64.RED RZ, [R3+URZ], R4 ;  /* 0x0000000403ffa9a7 */ /* 0x0005e200080004ff */
[----:B------:R-:W-:Y:S01]  /*34e0*/  UIADD3 UR4, UPT, UPT, UR5, 0x1, URZ ;  /* 0x0000000105047890 */ /* 0x000fe2000fffe0ff */
[----:B------:R-:W-:-:S03]  /*34f0*/  VIADD R8, R8, 0x1 ;  /* 0x0000000108087836 */ /* 0x000fc60000000000 */
[----:B------:R-:W-:Y:S02]  /*3500*/  UISETP.NE.AND UP0, UPT, UR4, 0x2, UPT ;  /* 0x000000020400788c */ /* 0x000fe4000bf05270 */
[----:B------:R-:W-:Y:S06]  /*3510*/  UGETNEXTWORKID.BROADCAST [UR8], [UR9] ;  /* 0x00000000080073ca */ /* 0x000fec0008000100 */
[----:B------:R-:W-:Y:S01]  /*3520*/  USEL UR7, URZ, 0x1, UP0 ;  /* 0x00000001ff077887 */ /* 0x000fe20008000000 */
[----:B------:R-:W-:Y:S01]  /*3530*/  ISETP.NE.AND P0, PT, R8, 0x2, PT ;  /* 0x000000020800780c */ /* 0x000fe20003f05270 */
[----:B------:R-:W-:Y:S01]  /*3540*/  USEL UR5, UR4, URZ, UP0 ;  /* 0x000000ff04057287 */ /* 0x000fe20008000000 */
[----:B------:R-:W3:Y:S03]  /*3550*/  SYNCS.PHASECHK.TRANS64.TRYWAIT P1, [R2+URZ+0x130], R5 ;  /* 0x00013005020075a7 */ /* 0x000ee600080211ff */
[----:B------:R-:W-:Y:S01]  /*3560*/  LOP3.LUT R12, R12, UR7, RZ, 0x3c, !PT ;  /* 0x000000070c0c7c12 */ /* 0x000fe2000f8e3cff */
[----:B--23--:R-:W-:Y:S07]  /*3570*/  @!P1 BRA `(.L_x_63) ;  /* 0x00000068002c9947 */ /* 0x00cfee0003800000 */
.L_x_174:
[C---:B------:R-:W-:Y:S01]  /*3580*/  LEA R4, R11.reuse, UR6, 0x4 ;  /* 0x000000060b047c11 */ /* 0x040fe2000f8e20ff */
[----:B--2---:R-:W-:Y:S01]  /*3590*/  VIADD R2, R2, 0x140 ;  /* 0x0000014002027836 */ /* 0x004fe20000000000 */
[----:B------:R-:W-:Y:S01]  /*35a0*/  SEL R8, R8, RZ, P0 ;  /* 0x000000ff08087207 */ /* 0x000fe20000000000 */
[----:B------:R-:W-:-:S03]  /*35b0*/  VIADD R11, R11, 0x1 ;  /* 0x000000010b0b7836 */ /* 0x000fc60000000000 */
[----:B------:R-:W2:Y:S01]  /*35c0*/  LDS.128 R4, [R4+0x1c0] ;  /* 0x0001c00004047984 */ /* 0x000ea20000000c00 */
[----:B------:R-:W-:Y:S02]  /*35d0*/  PRMT R2, RZ, 0x654, R2 ;  /* 0x00000654ff027816 */ /* 0x000fe40000000002 */
[C---:B------:R-:W-:Y:S01]  /*35e0*/  ISETP.NE.AND P1, PT, R11.reuse, 0x2, PT ;  /* 0x000000020b00780c */ /* 0x040fe20003f25270 */
[----:B------:R-:W-:Y:S01]  /*35f0*/  @!PT LDS RZ, [RZ] ;  /* 0x00000000fffff984 */ /* 0x000fe20000000800 */
[----:B------:R-:W-:Y:S01]  /*3600*/  @!PT LDS RZ, [RZ] ;  /* 0x00000000fffff984 */ /* 0x000fe20000000800 */
[----:B------:R-:W-:Y:S01]  /*3610*/  @!PT LDS RZ, [RZ] ;  /* 0x00000000fffff984 */ /* 0x000fe20000000800 */
[----:B------:R-:W-:Y:S01]  /*3620*/  @!PT LDS RZ, [RZ] ;  /* 0x00000000fffff984 */ /* 0x000fe20000000800 */
[----:B------:R3:W-:Y:S06]  /*3630*/  MEMBAR.ALL.CTA ;  /* 0x0000000000007992 */ /* 0x0007ec0000008000 */
[----:B---3--:R-:W3:Y:S01]  /*3640*/  FENCE.VIEW.ASYNC.S ;  /* 0x00000000000073c6 */ /* 0x008ee20000000000 */
[----:B------:R-:W-:Y:S01]  /*3650*/  SEL R11, R11, RZ, P1 ;  /* 0x000000ff0b0b7207 */ /* 0x000fe20000800000 */
[----:B---3--:R3:W-:Y:S01]  /*3660*/  SYNCS.ARRIVE.TRANS64.RED.A1T0 RZ, [R2+URZ], RZ ;  /* 0x000000ff02ff79a7 */ /* 0x0087e200081004ff */
[----:B--2---:R-:W-:-:S02]  /*3670*/  LOP3.LUT P3, RZ, R6, 0x1, RZ, 0xc0, !PT ;  /* 0x0000000106ff7812 */ /* 0x004fc4000786c0ff */
[----:B------:R-:W-:-:S04]  /*3680*/  SEL R5, RZ, 0x1, P1 ;  /* 0x00000001ff057807 */ /* 0x000fc80000800000 */
[----:B------:R-:W-:Y:S02]  /*3690*/  LOP3.LUT R10, R10, R5, RZ, 0x3c, !PT ;  /* 0x000000050a0a7212 */ /* 0x000fe400078e3cff */
[----:B---3--:R-:W-:-:S04]  /*36a0*/  SEL R2, RZ, 0x1, P0 ;  /* 0x00000001ff027807 */ /* 0x008fc80000000000 */
[----:B------:R-:W-:Y:S01]  /*36b0*/  LOP3.LUT R9, R9, R2, RZ, 0x3c, !PT ;  /* 0x0000000209097212 */ /* 0x000fe200078e3cff */
[----:B------:R-:W-:Y:S06]  /*36c0*/  @P3 BRA `(.L_x_64) ;  /* 0xfffffffc002c3947 */ /* 0x000fec000383ffff */
[----:B------:R-:W-:Y:S01]  /*36d0*/  ULEA UR4, UR5, UR6, 0x3 ;  /* 0x0000000605047291 */ /* 0x000fe2000f8e18ff */
[----:B------:R-:W-:-:S08]  /*36e0*/  SHF.L.U32 R3, R12, 0x1f, RZ ;  /* 0x0000001f0c037819 */ /* 0x000fd000000006ff */
[----:B------:R-:W2:Y:S02]  /*36f0*/  SYNCS.PHASECHK.TRANS64 P0, [UR4+0x140], R3 ;  /* 0x00014003ff0075a7 */ /* 0x000ea40008001004 */
[----:B--2---:R-:W-:Y:S05]  /*3700*/  @P0 BRA `(.L_x_65) ;  /* 0x0000000000080947 */ /* 0x004fea0003800000 */
[----:B------:R-:W2:Y:S02]  /*3710*/  SYNCS.PHASECHK.TRANS64.TRYWAIT P0, [UR4+0x140], R3 ;  /* 0x00014003ff0075a7 */ /* 0x000ea40008001104 */
[----:B--2---:R-:W-:Y:S05]  /*3720*/  @!P0 BRA `(.L_x_66) ;  /* 0x0000006400d48947 */ /* 0x004fea0003800000 */
.L_x_65:
[----:B------:R-:W-:-:S04]  /*3730*/  UIADD3 UR7, UPT, UPT, UR5, 0x1, URZ ;  /* 0x0000000105077890 */ /* 0x000fc8000fffe0ff */
[----:B------:R-:W-:-:S04]  /*3740*/  UISETP.NE.AND UP0, UPT, UR7, 0x2, UPT ;  /* 0x000000020700788c */ /* 0x000fc8000bf05270 */
[----:B------:R-:W-:Y:S02]  /*3750*/  USEL UR8, URZ, 0x1, UP0 ;  /* 0x00000001ff087887 */ /* 0x000fe40008000000 */
[----:B------:R-:W-:-:S04]  /*3760*/  USEL UR7, UR7, URZ, UP0 ;  /* 0x000000ff07077287 */ /* 0x000fc80008000000 */
[----:B------:R-:W-:Y:S01]  /*3770*/  ULEA UR7, UR7, UR6, 0x3 ;  /* 0x0000000607077291 */ /* 0x000fe2000f8e18ff */
[----:B--2---:R-:W-:-:S04]  /*3780*/  LOP3.LUT R3, R12, UR8, RZ, 0x3c, !PT ;  /* 0x000000080c037c12 */ /* 0x004fc8000f8e3cff */
[----:B------:R-:W-:-:S04]  /*3790*/  SHF.L.U32 R0, R3, 0x1f, RZ ;  /* 0x0000001f03007819 */ /* 0x000fc800000006ff */
[----:B------:R-:W2:Y:S02]  /*37a0*/  SYNCS.PHASECHK.TRANS64 P0, [UR7+0x140], R0 ;  /* 0x00014000ff0075a7 */ /* 0x000ea40008001007 */
[----:B-12---:R-:W-:Y:S05]  /*37b0*/  @P0 EXIT ;  /* 0x000000000000094d */ /* 0x006fea0003800000 */
[----:B------:R-:W-:Y:S02]  /*37c0*/  SHF.L.U32 R3, R3, 0x1f, RZ ;  /* 0x0000001f03037819 */ /* 0x000fe400000006ff */
[----:B------:R-:W-:-:S07]  /*37d0*/  MOV R0, UR7 ;  /* 0x0000000700007c02 */ /* 0x000fce0008000f00 */
.L_x_67:
[----:B-1----:R1:W2:Y:S02]  /*37e0*/  SYNCS.PHASECHK.TRANS64.TRYWAIT P0, [R0+URZ+0x140], R3 ;  /* 0x00014003000075a7 */ /* 0x0022a400080011ff */
[----:B--2---:R-:W-:Y:S05]  /*37f0*/  @!P0 NANOSLEEP.SYNCS 0x989680 ;  /* 0x009896800000895d */ /* 0x004fea0003900000 */
[----:B------:R-:W2:Y:S02]  /*3800*/  @!P0 SYNCS.PHASECHK.TRANS64 P0, [R0+URZ+0x140], R3 ;  /* 0x00014003000085a7 */ /* 0x000ea400080010ff */
[----:B--2---:R-:W-:Y:S05]  /*3810*/  @P0 EXIT ;  /* 0x000000000000094d */ /* 0x004fea0003800000 */
[----:B------:R-:W-:Y:S05]  /*3820*/  BRA `(.L_x_67) ;  /* 0xfffffffc00ec7947 */ /* 0x000fea000383ffff */
.L_x_60:
[----:B------:R-:W-:Y:S05]  /*3830*/  BRA.U UP5, `(.L_x_68) ;  /* 0x0000001105a07547 */ /* 0x000fea000b800000 */
[----:B------:R-:W-:Y:S01]  /*3840*/  UMOV UR4, 0x40 ;  /* 0x0000004000047882 */ /* 0x000fe20000000000 */
[----:B------:R-:W-:Y:S01]  /*3850*/  NOP ;  /* 0x0000000000007918 */ /* 0x000fe20000000000 */
[----:B------:R-:W-:Y:S01]  /*3860*/  ULEA UR5, UR48, UR4, 0x18 ;  /* 0x0000000430057291 */ /* 0x000fe2000f8ec0ff */
[----:B------:R-:W-:Y:S02]  /*3870*/  UMOV UR6, 0x400 ;  /* 0x0000040000067882 */ /* 0x000fe40000000000 */
[----:B------:R-:W-:-:S06]  /*3880*/  ULEA UR6, UR48, UR6, 0x18 ;  /* 0x0000000630067291 */ /* 0x000fcc000f8ec0ff */
[----:B------:R-:W2:Y:S02]  /*3890*/  LDS.U8 R0, [UR5+0x1c] ;  /* 0x00001c05ff007984 */ /* 0x000ea40008000000 */
[----:B--2---:R-:W-:-:S13]  /*38a0*/  ISETP.NE.AND P0, PT, R0, RZ, PT ;  /* 0x000000ff0000720c */ /* 0x004fda0003f05270 */
[----:B------:R-:W-:Y:S05]  /*38b0*/  @P0 BRA `(.L_x_69) ;  /* 0x0000000400080947 */ /* 0x000fea0003800000 */
[----:B------:R-:W-:Y:S02]  /*38c0*/  UISETP.NE.U32.AND UP1, UPT, UR33, 0x1, UPT ;  /* 0x000000012100788c */ /* 0x000fe4000bf25070 */
[----:B------:R-:W-:-:S07]  /*38d0*/  UIADD3 UR7, UPT, UPT, UR5, 0x8, URZ ;  /* 0x0000000805077890 */ /* 0x000fce000fffe0ff */
[----:B------:R-:W-:Y:S05]  /*38e0*/  BRA.U !UP1, `(.L_x_70) ;  /* 0x00000001099c7547 */ /* 0x000fea000b800000 */
[----:B------:R-:W-:Y:S01]  /*38f0*/  ELECT P0, URZ, PT ;  /* 0x0000000000ff782f */ /* 0x000fe20003800000 */
[----:B------:R-:W-:-:S12]  /*3900*/  BSSY B0, `(.L_x_70) ;  /* 0x0000025000007945 */ /* 0x000fd80003800000 */
[----:B------:R-:W-:Y:S05]  /*3910*/  @!P0 BRA `(.L_x_71) ;  /* 0x00000000008c8947 */ /* 0x000fea0003800000 */
[----:B------:R-:W-:-:S05]  /*3920*/  UMOV UR4, 0x10 ;  /* 0x0000001000047882 */ /* 0x000fca0000000000 */
[----:B------:R-:W-:Y:S04]  /*3930*/  DEPBAR.LE SB2, 0x36 ;  /* 0x0000ad800000791a */ /* 0x000fe80000000000 */
[----:B------:R-:W2:Y:S02]  /*3940*/  UTCATOMSWS.2CTA.FIND_AND_SET.ALIGN UP0, UR4, UR4 ;  /* 0x00000004000475e3 */ /* 0x000ea40008200800 */
[----:B--2---:R-:W-:Y:S01]  /*3950*/  MOV R11, UR4 ;  /* 0x00000004000b7c02 */ /* 0x004fe20008000f00 */
[----:B------:R-:W-:Y:S06]  /*3960*/  BRA.U UP0, `(.L_x_72) ;  /* 0x0000000100187547 */ /* 0x000fec000b800000 */
.L_x_73:
[----:B------:R-:W-:Y:S05]  /*3970*/  NANOSLEEP 0x64 ;  /* 0x000000640000795d */ /* 0x000fea0003800000 */
[----:B------:R-:W-:-:S05]  /*3980*/  UMOV UR4, 0x10 ;  /* 0x0000001000047882 */ /* 0x000fca0000000000 */
[----:B------:R-:W-:Y:S04]  /*3990*/  DEPBAR.LE SB2, 0x36 ;  /* 0x0000ad800000791a */ /* 0x000fe80000000000 */
[----:B------:R-:W2:Y:S02]  /*39a0*/  UTCATOMSWS.2CTA.FIND_AND_SET.ALIGN UP0, UR4, UR4 ;  /* 0x00000004000475e3 */ /* 0x000ea40008200800 */
[----:B--2---:R-:W-:Y:S01]  /*39b0*/  MOV R11, UR4 ;  /* 0x00000004000b7c02 */ /* 0x004fe20008000f00 */
[----:B------:R-:W-:Y:S05]  /*39c0*/  BRA.U !UP0, `(.L_x_73) ;  /* 0xfffffffd08e87547 */ /* 0x000fea000b83ffff */
.L_x_72:
[----:B------:R-:W2:Y:S01]  /*39d0*/  LDS R7, [UR5+0x10] ;  /* 0x00001005ff077984 */ /* 0x000ea20008000800 */
[----:B------:R-:W-:Y:S01]  /*39e0*/  IMAD.U32 R5, RZ, RZ, UR6 ;  /* 0x00000006ff057e24 */ /* 0x000fe2000f8e00ff */
[----:B------:R-:W-:-:S03]  /*39f0*/  MOV R4, UR34 ;  /* 0x0000002200047c02 */ /* 0x000fc60008000f00 */
[----:B------:R-:W-:Y:S01]  /*3a00*/  VIADD R5, R5, 0x1e0 ;  /* 0x000001e005057836 */ /* 0x000fe20000000000 */
[----:B--2---:R-:W-:-:S04]  /*3a10*/  SHF.L.U32 R7, R7, 0x1f, RZ ;  /* 0x0000001f07077819 */ /* 0x004fc800000006ff */
[----:B------:R-:W2:Y:S02]  /*3a20*/  SYNCS.PHASECHK.TRANS64.TRYWAIT P0, [UR5+0x8], R7 ;  /* 0x00000807ff0075a7 */ /* 0x000ea40008001105 */
[----:B--2---:R-:W-:Y:S05]  /*3a30*/  @P0 BRA `(.L_x_74) ;  /* 0x0000000000080947 */ /* 0x004fea0003800000 */
[----:B------:R-:W2:Y:S02]  /*3a40*/  SYNCS.PHASECHK.TRANS64.TRYWAIT P0, [UR5+0x8], R7 ;  /* 0x00000807ff0075a7 */ /* 0x000ea40008001105 */
[----:B--2---:R-:W-:Y:S05]  /*3a50*/  @!P0 BRA `(.L_x_75) ;  /* 0x0000006400208947 */ /* 0x004fea0003800000 */
.L_x_74:
[----:B--2---:R-:W-:Y:S01]  /*3a60*/  HFMA2 R0, -RZ, RZ, 0, 5.9604644775390625e-08 ;  /* 0x00000001ff007431 */ /* 0x004fe200000001ff */
[----:B------:R-:W-:Y:S01]  /*3a70*/  UPRMT UR4, UR34, 0x654, UR7 ;  /* 0x0000065422047896 */ /* 0x000fe20008000007 */
[----:B------:R-:W-:Y:S01]  /*3a80*/  IMAD.MOV.U32 R8, RZ, RZ, 0xffff ;  /* 0x0000ffffff087424 */ /* 0x000fe200078e00ff */
[----:B------:R-:W-:Y:S01]  /*3a90*/  PRMT R4, R4, 0x654, R5 ;  /* 0x0000065404047816 */ /* 0x000fe20000000005 */
[----:B------:R-:W-:Y:S02]  /*3aa0*/  IMAD.MOV.U32 R6, RZ, RZ, 0x4 ;  /* 0x00000004ff067424 */ /* 0x000fe400078e00ff */
[----:B------:R-:W-:Y:S01]  /*3ab0*/  IMAD.SHL.U32 R9, R11, 0x20, RZ ;  /* 0x000000200b097824 */ /* 0x000fe200078e00ff */
[----:B------:R-:W-:Y:S02]  /*3ac0*/  MOV R5, UR4 ;  /* 0x0000000400057c02 */ /* 0x000fe40008000f00 */
[-C--:B------:R-:W-:Y:S01]  /*3ad0*/  SHF.L.U32 R8, R8, R11.reuse, RZ ;  /* 0x0000000b08087219 */ /* 0x080fe200000006ff */
[----:B------:R2:W-:Y:S01]  /*3ae0*/  SYNCS.ARRIVE.TRANS64.RED RZ, [UR4], R6 ;  /* 0x00000006ffff79a7 */ /* 0x0005e20008000404 */
[----:B------:R-:W-:Y:S01]  /*3af0*/  SHF.L.U32 R7, R0, R11, RZ ;  /* 0x0000000b00077219 */ /* 0x000fe200000006ff */
[----:B------:R2:W-:Y:S04]  /*3b00*/  STS [UR6+0x1e0], R9 ;  /* 0x0001e009ff007988 */ /* 0x0005e80008000806 */
[----:B------:R2:W-:Y:S04]  /*3b10*/  STAS [R4.64], R11 ;  /* 0x0000000b04007dbd */ /* 0x0005e8000c0008ff */
[----:B------:R2:W-:Y:S04]  /*3b20*/  ATOMS.OR RZ, [UR5+0x14], R8 ;  /* 0x00001408ffff798c */ /* 0x0005e8000b000005 */
[----:B------:R2:W-:Y:S04]  /*3b30*/  ATOMS.OR RZ, [UR5+0x18], R7 ;  /* 0x00001807ffff798c */ /* 0x0005e8000b000005 */
[----:B------:R2:W-:Y:S02]  /*3b40*/  ATOMS.XOR RZ, [UR5+0x10], R0 ;  /* 0x00001000ffff798c */ /* 0x0005e4000b800005 */
.L_x_71:
[----:B-1----:R-:W-:Y:S05]  /*3b50*/  BSYNC B0 ;  /* 0x0000000000007941 */ /* 0x002fea0003800000 */
.L_x_70:
[----:B------:R-:W-:Y:S05]  /*3b60*/  BRA.U UP1, `(.L_x_76) ;  /* 0x00000001016c7547 */ /* 0x000fea000b800000 */
[----:B------:R-:W-:-:S03]  /*3b70*/  UMOV UR4, 0xffffffff ;  /* 0xffffffff00047882 */ /* 0x000fc60000000000 */
[----:B------:R-:W-:Y:S05]  /*3b80*/  BRA.DIV UR4, `(.L_x_77) ;  /* 0x0000006204ec7947 */ /* 0x000fea000b800000 */
[----:B------:R-:W-:-:S13]  /*3b90*/  ELECT P0, URZ, PT ;  /* 0x0000000000ff782f */ /* 0x000fda0003800000 */
.L_x_178:
[----:B------:R-:W-:Y:S05]  /*3ba0*/  @!P0 BRA `(.L_x_76) ;  /* 0x00000000005c8947 */ /* 0x000fea0003800000 */
[----:B--2---:R-:W2:Y:S02]  /*3bb0*/  LDS R5, [UR5+0x10] ;  /* 0x00001005ff057984 */ /* 0x004ea40008000800 */
[----:B--2---:R-:W-:-:S04]  /*3bc0*/  SHF.L.U32 R5, R5, 0x1f, RZ ;  /* 0x0000001f05057819 */ /* 0x004fc800000006ff */
[----:B------:R-:W2:Y:S02]  /*3bd0*/  SYNCS.PHASECHK.TRANS64.TRYWAIT P0, [UR5+0x8], R5 ;  /* 0x00000805ff0075a7 */ /* 0x000ea40008001105 */
[----:B--2---:R-:W-:Y:S05]  /*3be0*/  @P0 BRA `(.L_x_78) ;  /* 0x0000000000080947 */ /* 0x004fea0003800000 */
[----:B------:R-:W2:Y:S02]  /*3bf0*/  SYNCS.PHASECHK.TRANS64.TRYWAIT P0, [UR5+0x8], R5 ;  /* 0x00000805ff0075a7 */ /* 0x000ea40008001105 */
[----:B--2---:R-:W-:Y:S05]  /*3c00*/  @!P0 BRA `(.L_x_79) ;  /* 0x0000006000f08947 */ /* 0x004fea0003800000 */
.L_x_78:
[----:B------:R-:W3:Y:S01]  /*3c10*/  LDS R7, [UR6+0x1e0] ;  /* 0x0001e006ff077984 */ /* 0x000ee20008000800 */
[----:B--2---:R-:W-:Y:S02]  /*3c20*/  HFMA2 R0, -RZ, RZ, 0, 5.9604644775390625e-08 ;  /* 0x00000001ff007431 */ /* 0x004fe400000001ff */
[----:B------:R-:W-:Y:S01]  /*3c30*/  IMAD.MOV.U32 R4, RZ, RZ, 0xffff ;  /* 0x0000ffffff047424 */ /* 0x000fe200078e00ff */
[----:B------:R-:W-:Y:S01]  /*3c40*/  UPRMT UR4, UR34, 0x654, UR7 ;  /* 0x0000065422047896 */ /* 0x000fe20008000007 */
[----:B---3--:R-:W-:-:S03]  /*3c50*/  IMAD.SHL.U32 R5, R7, 0x20, RZ ;  /* 0x0000002007057824 */ /* 0x008fc600078e00ff */
[-C--:B------:R-:W-:Y:S02]  /*3c60*/  SHF.L.U32 R4, R4, R7.reuse, RZ ;  /* 0x0000000704047219 */ /* 0x080fe400000006ff */
[----:B------:R-:W-:Y:S01]  /*3c70*/  SHF.L.U32 R7, R0, R7, RZ ;  /* 0x0000000700077219 */ /* 0x000fe200000006ff */
[----:B------:R3:W-:Y:S04]  /*3c80*/  STS [UR6+0x1e0], R5 ;  /* 0x0001e005ff007988 */ /* 0x0007e80008000806 */
[----:B------:R3:W-:Y:S04]  /*3c90*/  ATOMS.OR RZ, [UR5+0x14], R4 ;  /* 0x00001404ffff798c */ /* 0x0007e8000b000005 */
[----:B------:R3:W-:Y:S01]  /*3ca0*/  ATOMS.OR RZ, [UR5+0x18], R7 ;  /* 0x00001807ffff798c */ /* 0x0007e2000b000005 */
[----:B------:R-:W-:Y:S03]  /*3cb0*/  SYNCS.ARRIVE.TRANS64.RED.A1T0 RZ, [UR4], RZ ;  /* 0x000000ffffff79a7 */ /* 0x000fe60008100404 */
[----:B------:R3:W-:Y:S01]  /*3cc0*/  ATOMS.XOR RZ, [UR5+0x10], R0 ;  /* 0x00001000ffff798c */ /* 0x0007e2000b800005 */
[----:B------:R-:W-:Y:S05]  /*3cd0*/  BRA `(.L_x_76) ;  /* 0x0000000000107947 */ /* 0x000fea0003800000 */
.L_x_69:
[----:B------:R-:W-:Y:S02]  /*3ce0*/  MOV R0, 0xffffffff ;  /* 0xffffffff00007802 */ /* 0x000fe40000000f00 */
[----:B------:R-:W-:-:S03]  /*3cf0*/  MOV R4, 0x3d20 ;  /* 0x00003d2000047802 */ /* 0x000fc60000000f00 */
[----:B------:R2:W-:Y:S04]  /*3d00*/  STS [UR6+0x1e0], R0 ;  /* 0x0001e000ff007988 */ /* 0x0005e80008000806 */
[----:B-12--5:R-:W-:Y:S05]  /*3d10*/  CALL.REL.NOINC `($__internal_1_$__cuda_sm10x_tcgen05_guardrail_trap_phase_invalid_during_alloc) ;  /* 0x0000006800387944 */ /* 0x026fea0003c00000 */
.L_x_76:
[----:B------:R-:W-:Y:S05]  /*3d20*/  WARPSYNC.ALL ;  /* 0x0000000000007948 */ /* 0x000fea0003800000 */
[----:B------:R-:W4:Y:S01]  /*3d30*/  S2UR UR4, SR_CgaCtaId ;  /* 0x00000000000479c3 */ /* 0x000f220000008800 */
[----:B------:R-:W-:Y:S01]  /*3d40*/  UMOV UR17, 0x400 ;  /* 0x0000040000117882 */ /* 0x000fe20000000000 */
[----:B------:R-:W-:-:S06]  /*3d50*/  NOP ;  /* 0x0000000000007918 */ /* 0x000fcc0000000000 */
[----:B------:R-:W-:Y:S06]  /*3d60*/  BAR.ARV 0x6, 0xa0 ;  /* 0x0182800000007b1d */ /* 0x000fec0000002000 */
[----:B------:R-:W1:Y:S01]  /*3d70*/  LDCU UR6, c[0x0][0x38c] ;  /* 0x00007180ff0677ac */ /* 0x000e620008000800 */
[----:B------:R-:W-:Y:S01]  /*3d80*/  LOP3.LUT R3, R3, 0xffff, RZ, 0xc0, !PT ;  /* 0x0000ffff03037812 */ /* 0x000fe200078ec0ff */
[----:B--2---:R-:W-:Y:S01]  /*3d90*/  IMAD.MOV.U32 R9, RZ, RZ, 0x1 ;  /* 0x00000001ff097424 */ /* 0x004fe200078e00ff */
[----:B------:R-:W-:Y:S01]  /*3da0*/  LOP3.LUT R2, R2, 0xffff, RZ, 0xc0, !PT ;  /* 0x0000ffff02027812 */ /* 0x000fe200078ec0ff */
[----:B------:R-:W-:Y:S01]  /*3db0*/  IMAD.MOV.U32 R8, RZ, RZ, RZ ;  /* 0x000000ffff087224 */ /* 0x000fe200078e00ff */
[----:B------:R-:W-:Y:S01]  /*3dc0*/  R2UR UR20, R3 ;  /* 0x00000000031472ca */ /* 0x000fe200000e0000 */
[----:B------:R-:W-:Y:S01]  /*3dd0*/  UMOV UR24, URZ ;  /* 0x000000ff00187c82 */ /* 0x000fe20008000000 */
[----:B------:R-:W-:-:S02]  /*3de0*/  R2UR UR30, R2 ;  /* 0x00000000021e72ca */ /* 0x000fc400000e0000 */
[----:B------:R-:W-:Y:S01]  /*3df0*/  CS2R R2, SRZ ;  /* 0x0000000000027805 */ /* 0x000fe2000001ff00 */
[----:B------:R-:W-:Y:S01]  /*3e00*/  UMOV UR15, URZ ;  /* 0x000000ff000f7c82 */ /* 0x000fe20008000000 */
[----:B----4-:R-:W-:Y:S01]  /*3e10*/  ULEA UR17, UR4, UR17, 0x18 ;  /* 0x0000001104117291 */ /* 0x010fe2000f8ec0ff */
[----:B------:R-:W-:Y:S01]  /*3e20*/  UMOV UR14, URZ ;  /* 0x000000ff000e7c82 */ /* 0x000fe20008000000 */
[----:B------:R-:W-:Y:S02]  /*3e30*/  UISETP.NE.AND UP3, UPT, UR33, URZ, UPT ;  /* 0x000000ff2100728c */ /* 0x000fe4000bf65270 */
[----:B------:R-:W-:Y:S02]  /*3e40*/  UIADD3 UR5, UPT, UPT, UR17, 0x8400, URZ ;  /* 0x0000840011057890 */ /* 0x000fe4000fffe0ff */
[----:B------:R-:W-:-:S03]  /*3e50*/  UIADD3 UR4, UPT, UPT, UR17, 0x28400, URZ ;  /* 0x0002840011047890 */ /* 0x000fc6000fffe0ff */
[----:B---3--:R-:W2:Y:S01]  /*3e60*/  LDS R0, [UR17+0x1e0] ;  /* 0x0001e011ff007984 */ /* 0x008ea20008000800 */
[----:B-1----:R-:W-:Y:S02]  /*3e70*/  UIADD3 UR6, UPT, UPT, UR6, 0x3f, URZ ;  /* 0x0000003f06067890 */ /* 0x002fe4000fffe0ff */
[----:B------:R-:W-:Y:S02]  /*3e80*/  USHF.R.U32.HI UR5, URZ, 0x4, UR5 ;  /* 0x00000004ff057899 */ /* 0x000fe40008011605 */
[----:B------:R-:W-:Y:S02]  /*3e90*/  USHF.R.S32.HI UR25, URZ, 0x1f, UR6 ;  /* 0x0000001fff197899 */ /* 0x000fe40008011406 */
[----:B------:R-:W-:Y:S02]  /*3ea0*/  USHF.R.U32.HI UR4, URZ, 0x4, UR4 ;  /* 0x00000004ff047899 */ /* 0x000fe40008011604 */
[----:B------:R-:W-:Y:S02]  /*3eb0*/  ULEA.HI UR25, UR25, UR6, URZ, 0x6 ;  /* 0x0000000619197291 */ /* 0x000fe4000f8f30ff */
[----:B------:R-:W-:-:S02]  /*3ec0*/  ULOP3.LUT UR5, UR5, 0x3fff, URZ, 0xc0, !UPT ;  /* 0x00003fff05057892 */ /* 0x000fc4000f8ec0ff */
[----:B------:R-:W-:Y:S02]  /*3ed0*/  USHF.R.S32.HI UR25, URZ, 0x6, UR25 ;  /* 0x00000006ff197899 */ /* 0x000fe40008011419 */
[----:B------:R-:W-:Y:S02]  /*3ee0*/  ULOP3.LUT UR22, UR4, 0x3fff, URZ, 0xc0, !UPT ;  /* 0x00003fff04167892 */ /* 0x000fe4000f8ec0ff */
[----:B------:R-:W-:Y:S02]  /*3ef0*/  UISETP.LT.AND UP0, UPT, UR25, 0x1, UPT ;  /* 0x000000011900788c */ /* 0x000fe4000bf01270 */
[----:B------:R-:W-:Y:S02]  /*3f00*/  ULOP3.LUT UR21, UR5, 0x10000, URZ, 0xfc, !UPT ;  /* 0x0001000005157892 */ /* 0x000fe4000f8efcff */
[----:B------:R-:W-:Y:S02]  /*3f10*/  ULOP3.LUT UR22, UR22, 0x10000, URZ, 0xfc, !UPT ;  /* 0x0001000016167892 */ /* 0x000fe4000f8efcff */
[----:B------:R-:W-:Y:S01]  /*3f20*/  USEL UR31, UR25, 0x1, !UP0 ;  /* 0x00000001191f7887 */ /* 0x000fe2000c000000 */
[----:B------:R-:W-:Y:S01]  /*3f30*/  UMOV UR28, 0x0 ;  /* 0x00000000001c7882 */ /* 0x000fe20000000000 */
[----:B------:R-:W-:Y:S01]  /*3f40*/  UMOV UR29, 0x10200010 ;  /* 0x10200010001d7882 */ /* 0x000fe20000000000 */
[----:B------:R-:W-:Y:S01]  /*3f50*/  UMOV UR26, 0x0 ;  /* 0x00000000001a7882 */ /* 0x000fe20000000000 */
[----:B------:R-:W-:Y:S01]  /*3f60*/  UMOV UR27, 0x10200010 ;  /* 0x10200010001b7882 */ /* 0x000fe20000000000 */
[----:B--2---:R-:W-:-:S15]  /*3f70*/  R2UR UR32, R0 ;  /* 0x00000000002072ca */ /* 0x004fde00000e0000 */
.L_x_87:
[C---:B------:R-:W-:Y:S02]  /*3f80*/  LEA R0, R8.reuse, UR17, 0x3 ;  /* 0x0000001108007c11 */ /* 0x040fe4000f8e18ff */
[----:B------:R-:W-:Y:S02]  /*3f90*/  SHF.L.U32 R5, R3, 0x1f, RZ ;  /* 0x0000001f03057819 */ /* 0x000fe400000006ff */
[----:B------:R-:W-:Y:S02]  /*3fa0*/  LEA R4, R8, UR17, 0x4 ;  /* 0x0000001108047c11 */ /* 0x000fe4000f8e20ff */
[----:B------:R-:W1:Y:S02]  /*3fb0*/  SYNCS.PHASECHK.TRANS64.TRYWAIT P0, [R0+URZ+0x130], R5 ;  /* 0x00013005000075a7 */ /* 0x000e6400080011ff */
[----:B-1-3--:R-:W-:Y:S05]  /*3fc0*/  @!P0 BRA `(.L_x_80) ;  /* 0x0000006000188947 */ /* 0x00afea0003800000 */
.L_x_179:
[----:B-1----:R-:W1:Y:S01]  /*3fd0*/  LDS.128 R4, [R4+0x1c0] ;  /* 0x0001c00004047984 */ /* 0x002e620000000c00 */
[----:B------:R-:W-:Y:S02]  /*3fe0*/  VIADD R0, R0, 0x140 ;  /* 0x0000014000007836 */ /* 0x000fe40000000000 */
[----:B------:R-:W-:Y:S01]  /*3ff0*/  VIADD R8, R8, 0x1 ;  /* 0x0000000108087836 */ /* 0x000fe20000000000 */
[----:B------:R-:W-:Y:S01]  /*4000*/  @!PT LDS RZ, [RZ] ;  /* 0x00000000fffff984 */ /* 0x000fe20000000800 */
[----:B------:R-:W-:Y:S01]  /*4010*/  @!PT LDS RZ, [RZ] ;  /* 0x00000000fffff984 */ /* 0x000fe20000000800 */
[----:B------:R-:W-:Y:S01]  /*4020*/  @!PT LDS RZ, [RZ] ;  /* 0x00000000fffff984 */ /* 0x000fe20000000800 */
[----:B------:R-:W-:Y:S01]  /*4030*/  @!PT LDS RZ, [RZ] ;  /* 0x00000000fffff984 */ /* 0x000fe20000000800 */
[----:B------:R2:W-:Y:S06]  /*4040*/  MEMBAR.ALL.CTA ;  /* 0x0000000000007992 */ /* 0x0005ec0000008000 */
[----:B--2---:R-:W2:Y:S01]  /*4050*/  FENCE.VIEW.ASYNC.S ;  /* 0x00000000000073c6 */ /* 0x004ea20000000000 */
[----:B------:R-:W-:-:S04]  /*4060*/  PRMT R0, RZ, 0x654, R0 ;  /* 0x00000654ff007816 */ /* 0x000fc80000000000 */
[----:B--2---:R2:W-:Y:S01]  /*4070*/  SYNCS.ARRIVE.TRANS64.RED.A1T0 RZ, [R0+URZ], RZ ;  /* 0x000000ff00ff79a7 */ /* 0x0045e200081004ff */
[----:B-1----:R-:W-:Y:S01]  /*4080*/  LOP3.LUT P1, RZ, R6, 0x1, RZ, 0xc0, !PT ;  /* 0x0000000106ff7812 */ /* 0x002fe2000782c0ff */
[----:B--2---:R-:W-:-:S12]  /*4090*/  BRA.U UP3, `(.L_x_81) ;  /* 0x0000000103e07547 */ /* 0x004fd8000b800000 */
[----:B------:R-:W1:Y:S01]  /*40a0*/  LDCU UR4, c[0x0][0x38c] ;  /* 0x00007180ff0477ac */ /* 0x000e620008000800 */
[----:B------:R-:W-:Y:S02]  /*40b0*/  PLOP3.LUT P2, PT, PT, PT, PT, 0x80, 0x8 ;  /* 0x000000000008781c */ /* 0x000fe40003f4f070 */
[----:B------:R-:W-:Y:S01]  /*40c0*/  SHF.L.U32 R5, R9, 0x1f, RZ ;  /* 0x0000001f09057819 */ /* 0x000fe200000006ff */
[----:B------:R-:W-:Y:S02]  /*40d0*/  ULEA UR23, UR24, UR17, 0x3 ;  /* 0x0000001118177291 */ /* 0x000fe4000f8e18ff */
[----:B------:R-:W-:Y:S02]  /*40e0*/  ULEA UR18, UR24, UR32, 0x7 ;  /* 0x0000002018127291 */ /* 0x000fe4000f8e38ff */
[----:B-1----:R-:W-:-:S06]  /*40f0*/  UISETP.GE.AND UP0, UPT, UR4, 0x1, UPT ;  /* 0x000000010400788c */ /* 0x002fcc000bf06270 */
[----:B------:R-:W-:-:S05]  /*4100*/  PLOP3.LUT P0, PT, PT, PT, UP0, 0x80, 0x8 ;  /* 0x000000000008781c */ /* 0x000fca0003f0f008 */
[----:B------:R-:W-:-:S08]  /*4110*/  @UP0 ULEA UR4, UR15, UR17, 0x3 ;  /* 0x000000110f040291 */ /* 0x000fd0000f8e18ff */
[----:B------:R-:W-:-:S04]  /*4120*/  @P0 SHF.L.U32 R0, R2, 0x1f, RZ ;  /* 0x0000001f02000819 */ /* 0x000fc800000006ff */
[----:B------:R1:W2:Y:S01]  /*4130*/  @P0 SYNCS.PHASECHK.TRANS64.TRYWAIT P2, [UR4], R0 ;  /* 0x00000000ff0005a7 */ /* 0x0002a20008041104 */
[----:B------:R-:W3:Y:S02]  /*4140*/  SYNCS.PHASECHK.TRANS64.TRYWAIT P0, [UR23+0x170], R5 ;  /* 0x00017005ff0075a7 */ /* 0x000ee40008001117 */
[----:B-123--:R-:W-:Y:S05]  /*4150*/  @!P0 BRA `(.L_x_82) ;  /* 0x0000005c00c88947 */ /* 0x00efea0003800000 */
.L_x_181:
[----:B------:R-:W-:Y:S01]  /*4160*/  UMOV UR19, UR14 ;  /* 0x0000000e00137c82 */ /* 0x000fe20008000000 */
[----:B------:R-:W-:Y:S05]  /*4170*/  BRA.U !UP0, `(.L_x_83) ;  /* 0x0000000108987547 */ /* 0x000fea000b800000 */
[----:B------:R-:W-:Y:S02]  /*4180*/  UIADD3 UR19, UPT, UPT, UR31, UR14, URZ ;  /* 0x0000000e1f137290 */ /* 0x000fe4000fffe0ff */
[----:B------:R-:W-:Y:S01]  /*4190*/  UPLOP3.LUT UP2, UPT, UPT, UPT, UPT, 0x40, 0x4 ;  /* 0x000000000004789c */ /* 0x000fe20003f4e870 */
[----:B------:R-:W-:Y:S01]  /*41a0*/  UMOV UR16, UR25 ;  /* 0x0000001900107c82 */ /* 0x000fe20008000000 */
[----:B------:R-:W-:-:S09]  /*41b0*/  UMOV UR6, UR15 ;  /* 0x0000000f00067c82 */ /* 0x000fd20008000000 */
.L_x_86:
[----:B--2---:R-:W-:Y:S01]  /*41c0*/  ULEA UR5, UR6, UR17, 0x3 ;  /* 0x0000001106057291 */ /* 0x004fe2000f8e18ff */
[----:B---3--:R-:W-:Y:S11]  /*41d0*/  @P2 BRA `(.L_x_84) ;  /* 0x00000000000c2947 */ /* 0x008ff60003800000 */
[----:B-1----:R-:W-:Y:S04]  /*41e0*/  SHF.L.U32 R5, R2, 0x1f, RZ ;  /* 0x0000001f02057819 */ /* 0x002fe800000006ff */
[----:B------:R-:W1:Y:S02]  /*41f0*/  SYNCS.PHASECHK.TRANS64.TRYWAIT P0, [UR5], R5 ;  /* 0x00000005ff0075a7 */ /* 0x000e640008001105 */
[----:B-1----:R-:W-:Y:S05]  /*4200*/  @!P0 BRA `(.L_x_85) ;  /* 0x0000005c00b48947 */ /* 0x002fea0003800000 */
.L_x_84:
[----:B------:R-:W-:Y:S01]  /*4210*/  UISETP.NE.AND UP0, UPT, UR16, 0x1, UPT ;  /* 0x000000011000788c */ /* 0x000fe2000bf05270 */
[----:B------:R-:W-:Y:S01]  /*4220*/  PLOP3.LUT P2, PT, PT, PT, PT, 0x80, 0x8 ;  /* 0x000000000008781c */ /* 0x000fe20003f4f070 */
[----:B------:R-:W-:Y:S02]  /*4230*/  UIADD3 UR4, UPT, UPT, UR6, 0x1, URZ ;  /* 0x0000000106047890 */ /* 0x000fe4000fffe0ff */
[----:B------:R-:W-:Y:S02]  /*4240*/  ULEA UR12, UR6, UR22, 0x8 ;  /* 0x00000016060c7291 */ /* 0x000fe4000f8e40ff */
[----:B------:R-:W-:Y:S01]  /*4250*/  UISETP.NE.AND UP1, UPT, UR4, 0x10, UPT ;  /* 0x000000100400788c */ /* 0x000fe2000bf25270 */
[----:B------:R-:W-:Y:S01]  /*4260*/  PLOP3.LUT P0, PT, PT, PT, UP0, 0x80, 0x8 ;  /* 0x000000000008781c */ /* 0x000fe20003f0f008 */
[----:B------:R-:W-:Y:S02]  /*4270*/  UIADD3 UR10, UPT, UPT, UR12, 0x2, URZ ;  /* 0x000000020c0a7890 */ /* 0x000fe4000fffe0ff */
[----:B------:R-:W-:Y:S02]  /*4280*/  USEL UR7, URZ, 0x1, UP1 ;  /* 0x00000001ff077887 */ /* 0x000fe40008800000 */
[----:B------:R-:W-:Y:S02]  /*4290*/  USEL UR15, UR4, URZ, UP1 ;  /* 0x000000ff040f7287 */ /* 0x000fe40008800000 */
[----:B------:R-:W-:Y:S02]  /*42a0*/  UIADD3 UR14, UPT, UPT, UR14, 0x1, URZ ;  /* 0x000000010e0e7890 */ /* 0x000fe4000fffe0ff */
[----:B------:R-:W-:Y:S01]  /*42b0*/  @UP0 ULEA UR4, UR15, UR17, 0x3 ;  /* 0x000000110f040291 */ /* 0x000fe2000f8e18ff */
[----:B------:R-:W-:Y:S01]  /*42c0*/  LOP3.LUT R2, R2, UR7, RZ, 0x3c, !PT ;  /* 0x0000000702027c12 */ /* 0x000fe2000f8e3cff */
[----:B------:R-:W-:Y:S01]  /*42d0*/  UIADD3 UR7, UPT, UPT, UR5, 0x80, URZ ;  /* 0x0000008005077890 */ /* 0x000fe2000fffe0ff */
[----:B------:R-:W-:Y:S02]  /*42e0*/  UMOV UR13, 0x80004020 ;  /* 0x80004020000d7882 */ /* 0x000fe40000000000 */
[----:B-1----:R-:W-:Y:S01]  /*42f0*/  @P0 SHF.L.U32 R0, R2, 0x1f, RZ ;  /* 0x0000001f02000819 */ /* 0x002fe200000006ff */
[----:B------:R-:W-:Y:S01]  /*4300*/  UMOV UR5, 0x80004020 ;  /* 0x8000402000057882 */ /* 0x000fe20000000000 */
[----:B------:R-:W-:Y:S01]  /*4310*/  UMOV UR11, 0x80004020 ;  /* 0x80004020000b7882 */ /* 0x000fe20000000000 */
[----:B------:R-:W-:Y:S01]  /*4320*/  UMOV UR9, 0x80004020 ;  /* 0x8000402000097882 */ /* 0x000fe20000000000 */
[----:B------:R2:W3:Y:S01]  /*4330*/  @P0 SYNCS.PHASECHK.TRANS64.TRYWAIT P2, [UR4], R0 ;  /* 0x00000000ff0005a7 */ /* 0x0004e20008041104 */
[----:B------:R-:W-:Y:S02]  /*4340*/  ULEA UR4, UR6, UR21, 0x9 ;  /* 0x0000001506047291 */ /* 0x000fe4000f8e48ff */
[----:B------:R-:W-:Y:S02]  /*4350*/  UISETP.NE.AND UP0, UPT, UR14, UR19, UPT ;  /* 0x000000130e00728c */ /* 0x000fe4000bf05270 */
[----:B------:R-:W-:Y:S02]  /*4360*/  UIADD3 UR8, UPT, UPT, UR4, 0x2, URZ ;  /* 0x0000000204087890 */ /* 0x000fe4000fffe0ff */
[----:B------:R-:W-:Y:S01]  /*4370*/  UIADD3 UR16, UPT, UPT, UR16, -0x1, URZ ;  /* 0xffffffff10107890 */ /* 0x000fe2000fffe0ff */
[----:B------:R-:W-:Y:S02]  /*4380*/  UMOV UR6, UR15 ;  /* 0x0000000f00067c82 */ /* 0x000fe40008000000 */
[----:B------:R2:W-:Y:S01]  /*4390*/  UTCQMMA.2CTA gdesc[UR4], gdesc[UR12], tmem[UR18], tmem[UR28], idesc[UR29], UP2 ;  /* 0x00ff1c0c040075ea */ /* 0x0005e20009200312 */
[----:B------:R-:W-:Y:S03]  /*43a0*/  UPLOP3.LUT UP2, UPT, UPT, UPT, UPT, 0x80, 0x8 ;  /* 0x000000000008789c */ /* 0x000fe60003f4f070 */
[----:B------:R2:W-:Y:S01]  /*43b0*/  UTCQMMA.2CTA gdesc[UR8], gdesc[UR10], tmem[UR18], tmem[UR26], idesc[UR27], UPT ;  /* 0x00ff1a0a080075ea */ /* 0x0005e2000ba00312 */
[----:B------:R2:W-:Y:S01]  /*43c0*/  UTCBAR.2CTA.MULTICAST [UR7], URZ, UR20 ;  /* 0x000000ff070073e9 */ /* 0x0005e20008200814 */
[----:B------:R-:W-:Y:S06]  /*43d0*/  BRA.U UP0, `(.L_x_86) ;  /* 0xfffffffd00787547 */ /* 0x000fec000b83ffff */
.L_x_83:
[----:B--2---:R-:W-:Y:S01]  /*43e0*/  UIADD3 UR4, UPT, UPT, UR23, 0x150, URZ ;  /* 0x0000015017047890 */ /* 0x004fe2000fffe0ff */
[----:B------:R-:W-:-:S08]  /*43f0*/  UMOV UR14, UR19 ;  /* 0x00000013000e7c82 */ /* 0x000fd00008000000 */
[----:B------:R2:W-:Y:S01]  /*4400*/  UTCBAR.2CTA.MULTICAST [UR4], URZ, UR30 ;  /* 0x000000ff040073e9 */ /* 0x0005e2000820081e */
[----:B------:R-:W-:Y:S02]  /*4410*/  NOP ;  /* 0x0000000000007918 */ /* 0x000fe40000000000 */
.L_x_81:
[----:B--2---:R-:W-:Y:S01]  /*4420*/  UIADD3 UR4, UPT, UPT, UR24, 0x1, URZ ;  /* 0x0000000118047890 */ /* 0x004fe2000fffe0ff */
[----:B------:R-:W-:-:S03]  /*4430*/  ISETP.NE.AND P0, PT, R8, 0x2, PT ;  /* 0x000000020800780c */ /* 0x000fc60003f05270 */
[----:B------:R-:W-:Y:S01]  /*4440*/  UISETP.NE.AND UP0, UPT, UR4, 0x4, UPT ;  /* 0x000000040400788c */ /* 0x000fe2000bf05270 */
[----:B-1----:R-:W-:Y:S02]  /*4450*/  SEL R0, RZ, 0x1, P0 ;  /* 0x00000001ff007807 */ /* 0x002fe40000000000 */
[----:B------:R-:W-:Y:S01]  /*4460*/  SEL R8, R8, RZ, P0 ;  /* 0x000000ff08087207 */ /* 0x000fe20000000000 */
[----:B------:R-:W-:Y:S01]  /*4470*/  USEL UR5, URZ, 0x1, UP0 ;  /* 0x00000001ff057887 */ /* 0x000fe20008000000 */
[----:B------:R-:W-:Y:S01]  /*4480*/  LOP3.LUT R3, R3, R0, RZ, 0x3c, !PT ;  /* 0x0000000003037212 */ /* 0x000fe200078e3cff */
[----:B------:R-:W-:-:S04]  /*4490*/  USEL UR24, UR4, URZ, UP0 ;  /* 0x000000ff04187287 */ /* 0x000fc80008000000 */
[----:B------:R-:W-:Y:S01]  /*44a0*/  LOP3.LUT R9, R9, UR5, RZ, 0x3c, !PT ;  /* 0x0000000509097c12 */ /* 0x000fe2000f8e3cff */
[----:B------:R-:W-:Y:S07]  /*44b0*/  @P1 BRA `(.L_x_87) ;  /* 0xfffffff800b01947 */ /* 0x000fee000383ffff */
[----:B------:R-:W1:Y:S01]  /*44c0*/  S2UR UR8, SR_CgaCtaId ;  /* 0x00000000000879c3 */ /* 0x000e620000008800 */
[----:B------:R-:W-:Y:S01]  /*44d0*/  ELECT P0, URZ, PT ;  /* 0x0000000000ff782f */ /* 0x000fe20003800000 */
[----:B------:R-:W-:Y:S01]  /*44e0*/  HFMA2 R0, -RZ, RZ, 0, 5.9604644775390625e-08 ;  /* 0x00000001ff007431 */ /* 0x000fe200000001ff */
[----:B------:R-:W-:-:S05]  /*44f0*/  UMOV UR4, 0x40 ;  /* 0x0000004000047882 */ /* 0x000fca0000000000 */
[----:B------:R-:W-:Y:S01]  /*4500*/  UVIRTCOUNT.DEALLOC.SMPOOL 0x80 ;  /* 0x000000800000784c */ /* 0x000fe20000000000 */
[----:B------:R-:W-:Y:S02]  /*4510*/  UISETP.NE.AND UP1, UPT, UR33, URZ, UPT ;  /* 0x000000ff2100728c */ /* 0x000fe4000bf25270 */
[----:B-1----:R-:W-:-:S09]  /*4520*/  ULEA UR8, UR8, UR4, 0x18 ;  /* 0x0000000408087291 */ /* 0x002fd2000f8ec0ff */
[----:B------:R1:W-:Y:S01]  /*4530*/  @P0 STS.U8 [UR8+0x1c], R0 ;  /* 0x00001c00ff000988 */ /* 0x0003e20008000008 */
[----:B------:R-:W-:Y:S05]  /*4540*/  BRA.U UP1, `(.L_x_88) ;  /* 0x0000000101a07547 */ /* 0x000fea000b800000 */
[----:B------:R-:W-:Y:S01]  /*4550*/  UIADD3 UR7, UPT, UPT, UR17, 0x170, URZ ;  /* 0x0000017011077890 */ /* 0x000fe2000fffe0ff */
[----:B------:R-:W-:-:S03]  /*4560*/  SHF.L.U32 R3, R9, 0x1f, RZ ;  /* 0x0000001f09037819 */ /* 0x000fc600000006ff */
[----:B------:R-:W-:-:S09]  /*4570*/  ULEA UR4, UR24, UR7, 0x3 ;  /* 0x0000000718047291 */ /* 0x000fd2000f8e18ff */
[----:B------:R-:W2:Y:S02]  /*4580*/  SYNCS.PHASECHK.TRANS64.TRYWAIT P0, [UR4], R3 ;  /* 0x00000003ff0075a7 */ /* 0x000ea40008001104 */
[----:B--2---:R-:W-:Y:S05]  /*4590*/  @!P0 BRA `(.L_x_89) ;  /* 0x0000005800e88947 */ /* 0x004fea0003800000 */
.L_x_184:
        /* <DEDUP_REMOVED lines=9> */
.L_x_186:
        /* <DEDUP_REMOVED lines=9> */
.L_x_188:
[----:B------:R-:W-:-:S04]  /*46c0*/  UIADD3 UR4, UPT, UPT, UR4, 0x1, URZ ;  /* 0x0000000104047890 */ /* 0x000fc8000fffe0ff */
[----:B------:R-:W-:-:S04]  /*46d0*/  UISETP.NE.AND UP0, UPT, UR4, 0x4, UPT ;  /* 0x000000040400788c */ /* 0x000fc8000bf05270 */
[----:B------:R-:W-:Y:S02]  /*46e0*/  USEL UR5, URZ, 0x1, UP0 ;  /* 0x00000001ff057887 */ /* 0x000fe40008000000 */
[----:B------:R-:W-:-:S04]  /*46f0*/  USEL UR4, UR4, URZ, UP0 ;  /* 0x000000ff04047287 */ /* 0x000fc80008000000 */
[----:B------:R-:W-:Y:S01]  /*4700*/  ULEA UR4, UR4, UR7, 0x3 ;  /* 0x0000000704047291 */ /* 0x000fe2000f8e18ff */
[----:B-1----:R-:W-:-:S04]  /*4710*/  LOP3.LUT R3, R2, UR5, RZ, 0x3c, !PT ;  /* 0x0000000502037c12 */ /* 0x002fc8000f8e3cff */
[----:B------:R-:W-:Y:S01]  /*4720*/  SHF.L.U32 R3, R3, 0x1f, RZ ;  /* 0x0000001f03037819 */ /* 0x000fe200000006ff */
[----:B------:R-:W-:-:S04]  /*4730*/  IMAD.U32 R0, RZ, RZ, UR4 ;  /* 0x00000004ff007e24 */ /* 0x000fc8000f8e00ff */
[----:B------:R1:W2:Y:S03]  /*4740*/  SYNCS.PHASECHK.TRANS64.TRYWAIT P0, [R0+URZ], R3 ;  /* 0x00000003000075a7 */ /* 0x0002a600080011ff */
[----:B--2---:R-:W-:Y:S05]  /*4750*/  @!P0 NANOSLEEP.SYNCS 0x989680 ;  /* 0x009896800000895d */ /* 0x004fea0003900000 */
[----:B------:R-:W2:Y:S02]  /*4760*/  @!P0 SYNCS.PHASECHK.TRANS64 P0, [R0+URZ], R3 ;  /* 0x00000003000085a7 */ /* 0x000ea400080010ff */
[----:B--2---:R-:W-:Y:S05]  /*4770*/  @P0 BRA `(.L_x_92) ;  /* 0x0000000000200947 */ /* 0x004fea0003800000 */
.L_x_93:
[----:B--2---:R2:W4:Y:S02]  /*4780*/  SYNCS.PHASECHK.TRANS64.TRYWAIT P0, [R0+URZ], R3 ;  /* 0x00000003000075a7 */ /* 0x00452400080011ff */
[----:B----4-:R-:W-:Y:S05]  /*4790*/  @!P0 NANOSLEEP.SYNCS 0x989680 ;  /* 0x009896800000895d */ /* 0x010fea0003900000 */
[----:B------:R-:W4:Y:S02]  /*47a0*/  @!P0 SYNCS.PHASECHK.TRANS64 P0, [R0+URZ], R3 ;  /* 0x00000003000085a7 */ /* 0x000f2400080010ff */
[----:B----4-:R-:W-:Y:S05]  /*47b0*/  @!P0 BRA `(.L_x_93) ;  /* 0xfffffffc00f08947 */ /* 0x010fea000383ffff */
[----:B------:R-:W-:Y:S05]  /*47c0*/  BRA `(.L_x_92) ;  /* 0x00000000000c7947 */ /* 0x000fea0003800000 */
.L_x_88:
[----:B------:R-:W-:-:S04]  /*47d0*/  UIADD3 UR4, UPT, UPT, UR17, 0x1b0, URZ ;  /* 0x000001b011047890 */ /* 0x000fc8000fffe0ff */
[----:B------:R-:W-:-:S09]  /*47e0*/  UPRMT UR4, UR34, 0x654, UR4 ;  /* 0x0000065422047896 */ /* 0x000fd20008000004 */
[----:B------:R-:W-:Y:S03]  /*47f0*/  SYNCS.ARRIVE.TRANS64.RED.A1T0 RZ, [UR4], RZ ;  /* 0x000000ffffff79a7 */ /* 0x000fe60008100404 */
.L_x_92:
[----:B-12---:R-:W-:Y:S01]  /*4800*/  SHF.L.U32 R3, RZ, 0x1f, RZ ;  /* 0x0000001fff037819 */ /* 0x006fe200000006ff */
[----:B------:R-:W-:Y:S01]  /*4810*/  UIADD3 UR4, UPT, UPT, UR17, 0x1b0, URZ ;  /* 0x000001b011047890 */ /* 0x000fe2000fffe0ff */
[----:B------:R-:W-:Y:S02]  /*4820*/  PLOP3.LUT P0, PT, PT, PT, UP1, 0x80, 0x8 ;  /* 0x000000000008781c */ /* 0x000fe40003f0f018 */
[----:B------:R-:W1:Y:S02]  /*4830*/  SYNCS.PHASECHK.TRANS64.TRYWAIT P1, [UR17+0x1b0], R3 ;  /* 0x0001b003ff0075a7 */ /* 0x000e640008021111 */
[----:B-1----:R-:W-:Y:S09]  /*4840*/  @!P1 BRA `(.L_x_94) ;  /* 0x0000005800849947 */ /* 0x002ff20003800000 */
.L_x_190:
[----:B------:R-:W-:Y:S01]  /*4850*/  @!UP1 UPRMT UR4, UR34, 0x654, UR4 ;  /* 0x0000065422049896 */ /* 0x000fe20008000004 */
[----:B------:R-:W-:Y:S01]  /*4860*/  UMOV UR5, 0xffff ;  /* 0x0000ffff00057882 */ /* 0x000fe20000000000 */
[----:B------:R-:W-:-:S07]  /*4870*/  UMOV UR6, 0x1 ;  /* 0x0000000100067882 */ /* 0x000fce0000000000 */
[----:B------:R-:W-:Y:S01]  /*4880*/  @!P0 SYNCS.ARRIVE.TRANS64.RED.A1T0 RZ, [UR4], RZ ;  /* 0x000000ffffff89a7 */ /* 0x000fe20008100404 */
[----:B------:R-:W-:Y:S01]  /*4890*/  NOP ;  /* 0x0000000000007918 */ /* 0x000fe20000000000 */
[----:B-1----:R-:W1:Y:S01]  /*48a0*/  LDS R0, [UR8+0x14] ;  /* 0x00001408ff007984 */ /* 0x002e620008000800 */
[----:B------:R-:W-:-:S04]  /*48b0*/  ULOP3.LUT UR4, UR32, 0xffff, URZ, 0xc0, !UPT ;  /* 0x0000ffff20047892 */ /* 0x000fc8000f8ec0ff */
[----:B------:R-:W-:-:S04]  /*48c0*/  USHF.R.U32.HI UR4, URZ, 0x5, UR4 ;  /* 0x00000005ff047899 */ /* 0x000fc80008011604 */
[----:B------:R-:W-:Y:S02]  /*48d0*/  USHF.L.U32 UR5, UR5, UR4, URZ ;  /* 0x0000000405057299 */ /* 0x000fe400080006ff */
[----:B------:R-:W-:-:S04]  /*48e0*/  USHF.L.U32 UR4, UR6, UR4, URZ ;  /* 0x0000000406047299 */ /* 0x000fc800080006ff */
[----:B-1----:R-:W-:-:S04]  /*48f0*/  LOP3.LUT R0, R0, UR5, RZ, 0xc0, !PT ;  /* 0x0000000500007c12 */ /* 0x002fc8000f8ec0ff */
[----:B------:R-:W-:-:S13]  /*4900*/  ISETP.NE.AND P0, PT, R0, UR5, PT ;  /* 0x0000000500007c0c */ /* 0x000fda000bf05270 */
[----:B------:R-:W-:Y:S05]  /*4910*/  @P0 BRA `(.L_x_95) ;  /* 0x0000000000580947 */ /* 0x000fea0003800000 */
[----:B------:R-:W1:Y:S02]  /*4920*/  LDS R0, [UR8+0x18] ;  /* 0x00001808ff007984 */ /* 0x000e640008000800 */
[----:B-1----:R-:W-:-:S04]  /*4930*/  LOP3.LUT R0, R0, UR4, RZ, 0xc0, !PT ;  /* 0x0000000400007c12 */ /* 0x002fc8000f8ec0ff */
[----:B------:R-:W-:-:S13]  /*4940*/  ISETP.NE.AND P0, PT, R0, UR4, PT ;  /* 0x0000000400007c0c */ /* 0x000fda000bf05270 */
[----:B------:R-:W-:Y:S05]  /*4950*/  @P0 BRA `(.L_x_96) ;  /* 0x00000000003c0947 */ /* 0x000fea0003800000 */
[----:B------:R-:W1:Y:S01]  /*4960*/  S2R R2, SR_LANEID ;  /* 0x0000000000027919 */ /* 0x000e620000000000 */
[----:B------:R-:W-:Y:S01]  /*4970*/  ULOP3.LUT UR5, URZ, UR5, URZ, 0x33, !UPT ;  /* 0x00000005ff057292 */ /* 0x000fe2000f8e33ff */
[----:B------:R-:W-:Y:S01]  /*4980*/  LOP3.LUT R4, RZ, UR4, RZ, 0x33, !PT ;  /* 0x00000004ff047c12 */ /* 0x000fe2000f8e33ff */
[----:B------:R-:W-:Y:S02]  /*4990*/  VOTEU.ANY UR4, UPT, PT ;  /* 0x0000000000047886 */ /* 0x000fe400038e0100 */
[----:B------:R-:W-:Y:S01]  /*49a0*/  UFLO.U32 UR4, UR4 ;  /* 0x00000004000472bd */ /* 0x000fe200080e0000 */
[----:B------:R-:W2:Y:S01]  /*49b0*/  REDUX UR6, R4 ;  /* 0x00000000040673c4 */ /* 0x000ea20000000000 */
[----:B------:R-:W-:-:S06]  /*49c0*/  IMAD.U32 R0, RZ, RZ, UR5 ;  /* 0x00000005ff007e24 */ /* 0x000fcc000f8e00ff */
[----:B------:R4:W-:Y:S01]  /*49d0*/  UTCATOMSWS.AND URZ, UR5 ;  /* 0x0000000500ff79e3 */ /* 0x0009e20008000000 */
[----:B------:R-:W3:Y:S01]  /*49e0*/  REDUX UR7, R0 ;  /* 0x00000000000773c4 */ /* 0x000ee20000000000 */
[----:B-1----:R-:W-:Y:S01]  /*49f0*/  ISETP.EQ.U32.AND P0, PT, R2, UR4, PT ;  /* 0x0000000402007c0c */ /* 0x002fe2000bf02070 */
[----:B--2---:R-:W-:Y:S01]  /*4a00*/  IMAD.U32 R2, RZ, RZ, UR6 ;  /* 0x00000006ff027e24 */ /* 0x004fe2000f8e00ff */
[----:B---3--:R-:W-:-:S11]  /*4a10*/  MOV R3, UR7 ;  /* 0x0000000700037c02 */ /* 0x008fd60008000f00 */
[----:B------:R4:W-:Y:S04]  /*4a20*/  @P0 ATOMS.AND RZ, [UR8+0x14], R3 ;  /* 0x00001403ffff098c */ /* 0x0009e8000a800008 */
[----:B------:R4:W-:Y:S01]  /*4a30*/  @P0 ATOMS.AND RZ, [UR8+0x18], R2 ;  /* 0x00001802ffff098c */ /* 0x0009e2000a800008 */
[----:B------:R-:W-:Y:S05]  /*4a40*/  BRA `(.L_x_97) ;  /* 0x0000000000147947 */ /* 0x000fea0003800000 */
.L_x_96:
[----:B------:R-:W-:Y:S02]  /*4a50*/  MOV R2, 0x4a70 ;  /* 0x00004a7000027802 */ /* 0x000fe40000000f00 */
[----:B---3-5:R-:W-:Y:S05]  /*4a60*/  CALL.REL.NOINC `($__internal_0_$__cuda_sm10x_tcgen05_guardrail_trap_col_being_dealloced_not_returned_by_alloc) ;  /* 0x0000005800d87944 */ /* 0x028fea0003c00000 */
[----:B------:R-:W-:Y:S05]  /*4a70*/  BRA `(.L_x_97) ;  /* 0x0000000000087947 */ /* 0x000fea0003800000 */
.L_x_95:
[----:B------:R-:W-:Y:S02]  /*4a80*/  MOV R2, 0x4aa0 ;  /* 0x00004aa000027802 */ /* 0x000fe40000000f00 */
[----:B---3-5:R-:W-:Y:S05]  /*4a90*/  CALL.REL.NOINC `($__internal_2_$__cuda_sm10x_tcgen05_guardrail_trap_unallocated_columns_being_dealloced) ;  /* 0x0000005800e47944 */ /* 0x028fea0003c00000 */
.L_x_97:
[----:B------:R-:W-:Y:S01]  /*4aa0*/  NOP ;  /* 0x0000000000007918 */ /* 0x000fe20000000000 */
[----:B----4-:R-:W-:Y:S05]  /*4ab0*/  EXIT ;  /* 0x000000000000794d */ /* 0x010fea0003800000 */
.L_x_68:
[----:B------:R-:W-:-:S09]  /*4ac0*/  UISETP.NE.OR UP0, UPT, UR21, 0x3, !UP4 ;  /* 0x000000031500788c */ /* 0x000fd2000e705670 */
[----:B------:R-:W-:Y:S05]  /*4ad0*/  BRA.U UP0, `(.L_x_98) ;  /* 0x0000000d00a47547 */ /* 0x000fea000b800000 */
[----:B------:R-:W2:Y:S01]  /*4ae0*/  LDCU.64 UR4, c[0x0][0x888] ;  /* 0x00011100ff0477ac */ /* 0x000ea20008000a00 */
[----:B------:R-:W3:Y:S01]  /*4af0*/  LDC.64 R12, c[0x0][0x348] ;  /* 0x0000d200ff0c7b82 */ /* 0x000ee20000000a00 */
[----:B------:R-:W-:Y:S02]  /*4b00*/  HFMA2 R9, -RZ, RZ, 0, 0 ;  /* 0x00000000ff097431 */ /* 0x000fe400000001ff */
[----:B------:R-:W-:Y:S01]  /*4b10*/  IMAD.MOV.U32 R11, RZ, RZ, 0x1 ;  /* 0x00000001ff0b7424 */ /* 0x000fe200078e00ff */
[----:B------:R-:W4:Y:S01]  /*4b20*/  LDCU UR30, c[0x0][0x370] ;  /* 0x00006e00ff1e77ac */ /* 0x000f220008000800 */
[----:B------:R-:W-:Y:S01]  /*4b30*/  IMAD.MOV.U32 R10, RZ, RZ, RZ ;  /* 0x000000ffff0a7224 */ /* 0x000fe200078e00ff */
[----:B------:R-:W-:Y:S01]  /*4b40*/  MOV R3, 0x2000 ;  /* 0x0000200000037802 */ /* 0x000fe20000000f00 */
[----:B------:R-:W4:Y:S01]  /*4b50*/  LDCU.128 UR44, c[0x0][0xb10] ;  /* 0x00016200ff2c77ac */ /* 0x000f220008000c00 */
[----:B------:R-:W1:Y:S01]  /*4b60*/  LDCU UR27, c[0x0][0x374] ;  /* 0x00006e80ff1b77ac */ /* 0x000e620008000800 */
[----:B------:R-:W1:Y:S01]  /*4b70*/  LDCU.64 UR28, c[0x0][0x890] ;  /* 0x00011200ff1c77ac */ /* 0x000e620008000a00 */
[----:B------:R-:W1:Y:S01]  /*4b80*/  LDCU UR15, c[0x0][0xb0c] ;  /* 0x00016180ff0f77ac */ /* 0x000e620008000800 */
[----:B--2---:R-:W-:Y:S01]  /*4b90*/  UISETP.NE.U32.AND UP0, UPT, UR4, URZ, UPT ;  /* 0x000000ff0400728c */ /* 0x004fe2000bf05070 */
[----:B------:R-:W2:Y:S01]  /*4ba0*/  LDCU UR38, c[0x0][0xb20] ;  /* 0x00016400ff2677ac */ /* 0x000ea20008000800 */
[----:B------:R-:W2:Y:S01]  /*4bb0*/  LDCU UR4, c[0x0][0xb30] ;  /* 0x00016600ff0477ac */ /* 0x000ea20008000800 */
[----:B------:R-:W-:Y:S01]  /*4bc0*/  UMOV UR21, 0x400 ;  /* 0x0000040000157882 */ /* 0x000fe20000000000 */
[----:B----4-:R-:W-:-:S02]  /*4bd0*/  UIMAD.WIDE.U32 UR6, UR30, UR44, URZ ;  /* 0x0000002c1e0672a5 */ /* 0x010fc4000f8e00ff */
[----:B-1----:R-:W-:Y:S02]  /*4be0*/  UIMAD.WIDE.U32 UR8, UR27, UR47, URZ ;  /* 0x0000002f1b0872a5 */ /* 0x002fe4000f8e00ff */
[----:B------:R-:W-:Y:S02]  /*4bf0*/  ULEA UR21, UR48, UR21, 0x18 ;  /* 0x0000001530157291 */ /* 0x000fe4000f8ec0ff */
[----:B------:R-:W-:Y:S02]  /*4c00*/  UISETP.NE.U32.AND UP6, UPT, UR28, URZ, UPT ;  /* 0x000000ff1c00728c */ /* 0x000fe4000bfc5070 */
[----:B------:R-:W-:Y:S02]  /*4c10*/  UIADD3 UR31, UPT, UPT, UR21, 0x108, URZ ;  /* 0x00000108151f7890 */ /* 0x000fe4000fffe0ff */
[----:B------:R-:W-:Y:S02]  /*4c20*/  UIADD3 UR17, UPT, UPT, UR21, 0x100, URZ ;  /* 0x0000010015117890 */ /* 0x000fe4000fffe0ff */
[----:B------:R-:W-:-:S02]  /*4c30*/  UISETP.NE.AND.EX UP5, UPT, UR5, URZ, UPT, UP0 ;  /* 0x000000ff0500728c */ /* 0x000fc4000bfa5300 */
[----:B------:R-:W-:Y:S01]  /*4c40*/  UISETP.NE.AND UP0, UPT, UR42, 0x1, UPT ;  /* 0x000000012a00788c */ /* 0x000fe2000bf05270 */
[----:B------:R-:W-:Y:S01]  /*4c50*/  UMOV UR35, UR7 ;  /* 0x0000000700237c82 */ /* 0x000fe20008000000 */
[----:B------:R-:W-:Y:S01]  /*4c60*/  UMOV UR34, UR9 ;  /* 0x0000000900227c82 */ /* 0x000fe20008000000 */
[----:B------:R-:W-:Y:S02]  /*4c70*/  UISETP.NE.AND UP0, UPT, UR15, 0x1, UPT ;  /* 0x000000010f00788c */ /* 0x000fe4000bf05270 */
[----:B------:R-:W-:Y:S02]  /*4c80*/  UPLOP3.LUT UP4, UPT, UPT, UPT, UPT, 0x40, 0x4 ;  /* 0x000000000004789c */ /* 0x000fe40003f8e870 */
[----:B------:R-:W-:Y:S01]  /*4c90*/  UISETP.GE.AND UP2, UPT, UR42, 0x1, UPT ;  /* 0x000000012a00788c */ /* 0x000fe2000bf46270 */
[----:B------:R-:W1:Y:S01]  /*4ca0*/  LDCU.64 UR22, c[0x0][0xb28] ;  /* 0x00016500ff1677ac */ /* 0x000e620008000a00 */
[----:B------:R-:W-:Y:S02]  /*4cb0*/  UISETP.NE.AND.EX UP6, UPT, UR29, URZ, UPT, UP6 ;  /* 0x000000ff1d00728c */ /* 0x000fe4000bfc5360 */
[----:B------:R-:W-:-:S02]  /*4cc0*/  UPRMT UR31, UR48, 0x654, UR31 ;  /* 0x00000654301f7896 */ /* 0x000fc4000800001f */
[----:B------:R-:W-:Y:S02]  /*4cd0*/  UPRMT UR33, UR48, 0x654, UR17 ;  /* 0x0000065430217896 */ /* 0x000fe40008000011 */
[----:B------:R-:W-:Y:S02]  /*4ce0*/  USHF.R.U32.HI UR35, URZ, UR45, UR35 ;  /* 0x0000002dff237299 */ /* 0x000fe40008011623 */
[----:B--2---:R-:W-:Y:S02]  /*4cf0*/  USHF.R.U32.HI UR34, URZ, UR38, UR34 ;  /* 0x00000026ff227299 */ /* 0x004fe40008011622 */
[----:B------:R-:W-:Y:S02]  /*4d00*/  UISETP.NE.AND UP0, UPT, UR46, 0x1, UPT ;  /* 0x000000012e00788c */ /* 0x000fe4000bf05270 */
[----:B---3--:R-:W-:-:S11]  /*4d10*/  UISETP.NE.AND UP3, UPT, UR4, 0x1, UPT ;  /* 0x000000010400788c */ /* 0x008fd6000bf65270 */
.L_x_107:
[C---:B------:R-:W-:Y:S02]  /*4d20*/  LEA R8, R10.reuse, UR21, 0x3 ;  /* 0x000000150a087c11 */ /* 0x040fe4000f8e18ff */
[----:B------:R-:W-:Y:S02]  /*4d30*/  SHF.L.U32 R5, R9, 0x1f, RZ ;  /* 0x0000001f09057819 */ /* 0x000fe400000006ff */
[----:B------:R-:W-:Y:S02]  /*4d40*/  LEA R6, R10, UR21, 0x4 ;  /* 0x000000150a067c11 */ /* 0x000fe4000f8e20ff */
[----:B--2---:R-:W2:Y:S02]  /*4d50*/  SYNCS.PHASECHK.TRANS64.TRYWAIT P0, [R8+URZ+0x130], R5 ;  /* 0x00013005080075a7 */ /* 0x004ea400080011ff */
[----:B--2---:R-:W-:Y:S05]  /*4d60*/  @!P0 BRA `(.L_x_99) ;  /* 0x0000005400548947 */ /* 0x004fea0003800000 */
.L_x_191:
[----:B--2---:R-:W2:Y:S01]  /*4d70*/  LDS.128 R4, [R6+0x1c0] ;  /* 0x0001c00006047984 */ /* 0x004ea20000000c00 */
[----:B------:R-:W-:Y:S01]  /*4d80*/  UISETP.GE.AND UP0, UPT, UR42, 0x1, UPT ;  /* 0x000000012a00788c */ /* 0x000fe2000bf06270 */
[----:B------:R-:W-:Y:S01]  /*4d90*/  @!PT LDS RZ, [RZ] ;  /* 0x00000000fffff984 */ /* 0x000fe20000000800 */
[----:B------:R-:W-:Y:S01]  /*4da0*/  @!PT LDS RZ, [RZ] ;  /* 0x00000000fffff984 */ /* 0x000fe20000000800 */
[----:B------:R-:W-:Y:S01]  /*4db0*/  @!PT LDS RZ, [RZ] ;  /* 0x00000000fffff984 */ /* 0x000fe20000000800 */
[----:B------:R-:W-:Y:S01]  /*4dc0*/  @!PT LDS RZ, [RZ] ;  /* 0x00000000fffff984 */ /* 0x000fe20000000800 */
[----:B------:R3:W-:Y:S06]  /*4dd0*/  MEMBAR.ALL.CTA ;  /* 0x0000000000007992 */ /* 0x0007ec0000008000 */
[----:B---3--:R-:W3:Y:S01]  /*4de0*/  FENCE.VIEW.ASYNC.S ;  /* 0x00000000000073c6 */ /* 0x008ee20000000000 */
[----:B--2---:R-:W-:Y:S11]  /*4df0*/  LOP3.LUT P0, RZ, R6, 0x1, RZ, 0xc0, !PT ;  /* 0x0000000106ff7812 */ /* 0x004ff6000780c0ff */
[----:B------:R-:W-:Y:S02]  /*4e00*/  @!UPT UIADD3 URZ, UPT, UPT, URZ, URZ, URZ ;  /* 0x000000fffffff290 */ /* 0x000fe4000fffe0ff */
[----:B---3--:R-:W-:Y:S01]  /*4e10*/  VOTEU.ANY UP2, P0 ;  /* 0x0000000000ff7886 */ /* 0x008fe20000040100 */
[----:B------:R-:W-:Y:S11]  /*4e20*/  PLOP3.LUT P0, PT, PT, PT, UP2, 0x80, 0x8 ;  /* 0x000000000008781c */ /* 0x000ff60003f0f028 */
[----:B------:R-:W-:Y:S02]  /*4e30*/  @!UPT UIADD3 URZ, UPT, UPT, URZ, URZ, URZ ;  /* 0x000000fffffff290 */ /* 0x000fe4000fffe0ff */
[----:B------:R-:W-:Y:S02]  /*4e40*/  @P0 SHF.R.U32.HI R0, RZ, 0x10, R5 ;  /* 0x00000010ff000819 */ /* 0x000fe40000011605 */
[----:B------:R-:W-:Y:S02]  /*4e50*/  @P0 MOV R2, R4 ;  /* 0x0000000400020202 */ /* 0x000fe40000000f00 */
[----:B------:R-:W-:Y:S01]  /*4e60*/  @P0 R2UR UR4, R0 ;  /* 0x00000000000402ca */ /* 0x000fe200000e0000 */
[----:B------:R-:W-:Y:S01]  /*4e70*/  VIADD R0, R8, 0x140 ;  /* 0x0000014008007836 */ /* 0x000fe20000000000 */
[----:B------:R-:W-:Y:S02]  /*4e80*/  @P0 LOP3.LUT R4, R5, 0xffff, RZ, 0xc0, !PT ;  /* 0x0000ffff05040812 */ /* 0x000fe400078ec0ff */
[----:B------:R-:W-:Y:S02]  /*4e90*/  @P0 R2UR UR6, R2 ;  /* 0x00000000020602ca */ /* 0x000fe400000e0000 */
[----:B------:R-:W-:Y:S02]  /*4ea0*/  PRMT R0, RZ, 0x654, R0 ;  /* 0x00000654ff007816 */ /* 0x000fe40000000000 */
[----:B------:R-:W-:Y:S02]  /*4eb0*/  @P0 R2UR UR5, R4 ;  /* 0x00000000040502ca */ /* 0x000fe400000e0000 */
[----:B------:R2:W-:Y:S03]  /*4ec0*/  SYNCS.ARRIVE.TRANS64.RED.A1T0 RZ, [R0+URZ], RZ ;  /* 0x000000ff00ff79a7 */ /* 0x0005e600081004ff */
[----:B------:R-:W-:Y:S04]  /*4ed0*/  @UP2 UMOV UR26, UR4 ;  /* 0x00000004001a2c82 */ /* 0x000fe80008000000 */
[----:B------:R-:W-:Y:S04]  /*4ee0*/  @UP2 UMOV UR14, UR6 ;  /* 0x00000006000e2c82 */ /* 0x000fe80008000000 */
[----:B------:R-:W-:Y:S01]  /*4ef0*/  @UP2 UMOV UR13, UR5 ;  /* 0x00000005000d2c82 */ /* 0x000fe20008000000 */
[----:B------:R-:W-:Y:S05]  /*4f00*/  BRA.U !UP0, `(.L_x_100) ;  /* 0x0000000108c07547 */ /* 0x000fea000b800000 */
[----:B------:R-:W-:Y:S02]  /*4f10*/  UIMAD.WIDE.U32 UR8, UR13, UR47, URZ ;  /* 0x0000002f0d0872a5 */ /* 0x000fe4000f8e00ff */
[----:B------:R-:W-:Y:S02]  /*4f20*/  UP2UR UR12, UPR, URZ, 0x4 ;  /* 0x00000004ff0c7883 */ /* 0x000fe40008000000 */
[----:B------:R-:W-:Y:S02]  /*4f30*/  UISETP.NE.AND UP2, UPT, UR46, 0x1, UPT ;  /* 0x000000012e00788c */ /* 0x000fe4000bf45270 */
[----:B------:R-:W-:Y:S02]  /*4f40*/  UIMAD.WIDE.U32 UR10, UR14, UR44, URZ ;  /* 0x0000002c0e0a72a5 */ /* 0x000fe4000f8e00ff */
[----:B------:R-:W-:Y:S02]  /*4f50*/  USEL UR4, UR27, UR34, !UP2 ;  /* 0x000000221b047287 */ /* 0x000fe4000d000000 */
[----:B------:R-:W-:Y:S02]  /*4f60*/  UISETP.NE.AND UP0, UPT, UR15, 0x1, UPT ;  /* 0x000000010f00788c */ /* 0x000fe4000bf05270 */
[----:B------:R-:W-:Y:S02]  /*4f70*/  UP2UR UR16, UPR, URZ, 0x2 ;  /* 0x00000002ff107883 */ /* 0x000fe40008000000 */
[----:B------:R-:W-:Y:S02]  /*4f80*/  UISETP.NE.AND UP1, UPT, UR42, 0x1, UPT ;  /* 0x000000012a00788c */ /* 0x000fe4000bf25270 */
[----:B-1----:R-:W-:Y:S02]  /*4f90*/  UIMAD.WIDE.U32 UR18, UR4, UR22, URZ ;  /* 0x00000016041272a5 */ /* 0x002fe4000f8e00ff */
[----:B------:R-:W-:Y:S01]  /*4fa0*/  USEL UR7, UR30, UR35, !UP0 ;  /* 0x000000231e077287 */ /* 0x000fe2000c000000 */
[----:B------:R-:W-:Y:S02]  /*4fb0*/  UMOV UR5, UR9 ;  /* 0x0000000900057c82 */ /* 0x000fe40008000000 */
[----:B------:R-:W-:Y:S02]  /*4fc0*/  USHF.R.U32.HI UR6, URZ, UR38, UR5 ;  /* 0x00000026ff067299 */ /* 0x000fe40008011605 */
[----:B------:R-:W-:Y:S02]  /*4fd0*/  UIMAD.WIDE.U32 UR24, UR7, UR22, URZ ;  /* 0x00000016071872a5 */ /* 0x000fe4000f8e00ff */
[----:B------:R-:W-:Y:S02]  /*4fe0*/  USEL UR6, UR13, UR6, !UP2 ;  /* 0x000000060d067287 */ /* 0x000fe4000d000000 */
[----:B------:R-:W-:Y:S01]  /*4ff0*/  UISETP.NE.AND UP2, UPT, UR12, URZ, UPT ;  /* 0x000000ff0c00728c */ /* 0x000fe2000bf45270 */
[----:B------:R-:W-:Y:S01]  /*5000*/  UMOV UR5, UR11 ;  /* 0x0000000b00057c82 */ /* 0x000fe20008000000 */
[----:B------:R-:W-:Y:S02]  /*5010*/  UIMAD.WIDE.U32 UR10, UR6, UR22, URZ ;  /* 0x00000016060a72a5 */ /* 0x000fe4000f8e00ff */
[----:B------:R-:W-:Y:S03]  /*5020*/  USHF.R.U32.HI UR8, URZ, UR45, UR5 ;  /* 0x0000002dff087299 */ /* 0x000fe60008011605 */
[----:B------:R-:W-:Y:S02]  /*5030*/  UMOV UR5, UR19 ;  /* 0x0000001300057c82 */ /* 0x000fe40008000000 */
[----:B------:R-:W-:Y:S03]  /*5040*/  @UP1 USHF.R.U32.HI UR4, URZ, UR23, UR5 ;  /* 0x00000017ff041299 */ /* 0x000fe60008011605 */
[----:B------:R-:W-:Y:S01]  /*5050*/  UMOV UR5, UR25 ;  /* 0x0000001900057c82 */ /* 0x000fe20008000000 */
[----:B------:R-:W-:Y:S02]  /*5060*/  UIMAD UR4, UR42, UR4, URZ ;  /* 0x000000042a0472a4 */ /* 0x000fe4000f8e02ff */
[----:B------:R-:W-:Y:S02]  /*5070*/  @UP1 USHF.R.U32.HI UR7, URZ, UR23, UR5 ;  /* 0x00000017ff071299 */ /* 0x000fe40008011605 */
[----:B------:R-:W-:Y:S02]  /*5080*/  USEL UR5, UR14, UR8, !UP0 ;  /* 0x000000080e057287 */ /* 0x000fe4000c000000 */
[----:B------:R-:W-:Y:S02]  /*5090*/  UIMAD UR8, UR42, UR7, URZ ;  /* 0x000000072a0872a4 */ /* 0x000fe4000f8e02ff */
[----:B------:R-:W-:Y:S03]  /*50a0*/  UISETP.GE.AND UP0, UPT, UR6, UR4, UPT ;  /* 0x000000040600728c */ /* 0x000fe6000bf06270 */
[----:B------:R-:W-:Y:S01]  /*50b0*/  UMOV UR4, UR11 ;  /* 0x0000000b00047c82 */ /* 0x000fe20008000000 */
[----:B------:R-:W-:Y:S02]  /*50c0*/  UISETP.GE.OR UP0, UPT, UR5, UR8, UP0 ;  /* 0x000000080500728c */ /* 0x000fe40008706670 */
[----:B------:R-:W-:Y:S02]  /*50d0*/  USHF.R.U32.HI UR4, URZ, UR23, UR4 ;  /* 0x00000017ff047299 */ /* 0x000fe40008011604 */
[----:B------:R-:W-:Y:S02]  /*50e0*/  UIMAD.WIDE.U32 UR8, UR5, UR22, URZ ;  /* 0x00000016050872a5 */ /* 0x000fe4000f8e00ff */
[----:B------:R-:W-:Y:S04]  /*50f0*/  USEL UR10, UR6, UR4, !UP1 ;  /* 0x00000004060a7287 */ /* 0x000fe8000c800000 */
[----:B------:R-:W-:Y:S01]  /*5100*/  UIADD3 UR11, UPT, UPT, -UR10, URZ, URZ ;  /* 0x000000ff0a0b7290 */ /* 0x000fe2000fffe1ff */
[----:B------:R-:W-:Y:S02]  /*5110*/  @!UP0 UMOV UR4, UR9 ;  /* 0x0000000900048c82 */ /* 0x000fe40008000000 */
[----:B------:R-:W-:Y:S02]  /*5120*/  @!UP0 USHF.R.U32.HI UR4, URZ, UR23, UR4 ;  /* 0x00000017ff048299 */ /* 0x000fe40008011604 */
[----:B------:R-:W-:Y:S02]  /*5130*/  UIMAD UR8, UR42, UR11, UR6 ;  /* 0x0000000b2a0872a4 */ /* 0x000fe4000f8e0206 */
[----:B------:R-:W-:Y:S02]  /*5140*/  @!UP0 USEL UR4, UR5, UR4, !UP1 ;  /* 0x0000000405048287 */ /* 0x000fe4000c800000 */
[----:B------:R-:W-:Y:S02]  /*5150*/  UISETP.NE.AND UP1, UPT, UR16, URZ, UPT ;  /* 0x000000ff1000728c */ /* 0x000fe4000bf25270 */
[----:B------:R-:W-:Y:S02]  /*5160*/  @!UP0 UIMAD UR8, UR7, UR8, UR4 ;  /* 0x00000008070882a4 */ /* 0x000fe4000f8e0204 */
[----:B------:R-:W-:Y:S02]  /*5170*/  @!UP0 UIADD3 UR9, UPT, UPT, UR10, -UR4, URZ ;  /* 0x800000040a098290 */ /* 0x000fe4000fffe0ff */
[----:B------:R-:W-:Y:S02]  /*5180*/  UIADD3 UR4, UPT, UPT, -UR5, URZ, URZ ;  /* 0x000000ff05047290 */ /* 0x000fe4000fffe1ff */
[----:B------:R-:W-:Y:S02]  /*5190*/  UIADD3 UR7, UPT, UPT, -UR6, URZ, URZ ;  /* 0x000000ff06077290 */ /* 0x000fe4000fffe1ff */
[----:B------:R-:W-:Y:S02]  /*51a0*/  @!UP0 UIMAD UR6, UR9, UR42, UR5 ;  /* 0x0000002a090682a4 */ /* 0x000fe4000f8e0205 */
[----:B------:R-:W-:Y:S02]  /*51b0*/  UIMAD UR14, UR15, UR4, UR14 ;  /* 0x000000040f0e72a4 */ /* 0x000fe4000f8e020e */
[----:B------:R-:W-:Y:S01]  /*51c0*/  UIMAD UR13, UR46, UR7, UR13 ;  /* 0x000000072e0d72a4 */ /* 0x000fe2000f8e020d */
[----:B------:R-:W-:Y:S02]  /*51d0*/  @!UP0 UMOV UR5, UR8 ;  /* 0x0000000800058c82 */ /* 0x000fe40008000000 */
[----:B------:R-:W-:Y:S02]  /*51e0*/  UIMAD UR14, UR5, UR15, UR14 ;  /* 0x0000000f050e72a4 */ /* 0x000fe4000f8e020e */
[----:B------:R-:W-:Y:S11]  /*51f0*/  UIMAD UR13, UR6, UR46, UR13 ;  /* 0x0000002e060d72a4 */ /* 0x000ff6000f8e020d */
[----:B------:R-:W-:Y:S01]  /*5200*/  @!UPT UIADD3 URZ, UPT, UPT, URZ, URZ, URZ ;  /* 0x000000fffffff290 */ /* 0x000fe2000fffe0ff */
.L_x_100:
[----:B------:R-:W3:Y:S01]  /*5210*/  @!UP3 LDCU.128 UR8, c[0x0][0xb10] ;  /* 0x00016200ff08b7ac */ /* 0x000ee20008000c00 */
[----:B------:R-:W-:Y:S02]  /*5220*/  ISETP.NE.U32.AND P0, PT, RZ, UR28, PT ;  /* 0x0000001cff007c0c */ /* 0x000fe4000bf05070 */
[----:B------:R-:W-:Y:S02]  /*5230*/  SHF.L.U32 R4, R11, 0x1f, RZ ;  /* 0x0000001f0b047819 */ /* 0x000fe400000006ff */
[----:B------:R-:W-:Y:S01]  /*5240*/  ISETP.NE.AND.EX P0, PT, RZ, UR29, PT, P0 ;  /* 0x0000001dff007c0c */ /* 0x000fe2000bf05300 */
[----:B------:R-:W4:Y:S01]  /*5250*/  @!UP3 LDCU UR5, c[0x0][0xb0c] ;  /* 0x00016180ff05b7ac */ /* 0x000f220008000800 */
[----:B------:R-:W-:Y:S02]  /*5260*/  USHF.L.U32 UR19, UR20, 0x7, URZ ;  /* 0x0000000714137899 */ /* 0x000fe400080006ff */
[----:B------:R-:W-:Y:S02]  /*5270*/  USHF.L.U32 UR18, UR32, 0x7, URZ ;  /* 0x0000000720127899 */ /* 0x000fe400080006ff */
[----:B---3--:R-:W-:Y:S07]  /*5280*/  UIMAD.WIDE.U32 UR6, UR14, UR8, URZ ;  /* 0x000000080e0672a5 */ /* 0x008fee000f8e00ff */
[----:B------:R-:W-:Y:S01]  /*5290*/  @!UP3 UMOV UR4, UR7 ;  /* 0x000000070004bc82 */ /* 0x000fe20008000000 */
[----:B----4-:R-:W-:Y:S02]  /*52a0*/  @!UP3 UISETP.NE.AND UP0, UPT, UR5, 0x1, UPT ;  /* 0x000000010500b88c */ /* 0x010fe4000bf05270 */
[----:B------:R-:W-:Y:S02]  /*52b0*/  @!UP3 USHF.R.U32.HI UR4, URZ, UR9, UR4 ;  /* 0x00000009ff04b299 */ /* 0x000fe40008011604 */
[----:B------:R-:W-:Y:S02]  /*52c0*/  UIMAD.WIDE.U32 UR6, UR13, UR11, URZ ;  /* 0x0000000b0d0672a5 */ /* 0x000fe4000f8e00ff */
[----:B------:R-:W-:Y:S02]  /*52d0*/  @!UP3 USEL UR8, UR14, UR4, !UP0 ;  /* 0x000000040e08b287 */ /* 0x000fe4000c000000 */
[----:B------:R-:W-:Y:S03]  /*52e0*/  @!UP3 UISETP.NE.AND UP0, UPT, UR10, 0x1, UPT ;  /* 0x000000010a00b88c */ /* 0x000fe6000bf05270 */
[----:B------:R-:W-:Y:S02]  /*52f0*/  @!UP3 UMOV UR6, UR7 ;  /* 0x000000070006bc82 */ /* 0x000fe40008000000 */
[----:B------:R-:W3:Y:S02]  /*5300*/  @!UP3 LDCU UR4, c[0x0][0xb20] ;  /* 0x00016400ff04b7ac */ /* 0x000ee40008000800 */
[----:B---3--:R-:W-:Y:S04]  /*5310*/  @!UP3 USHF.R.U32.HI UR6, URZ, UR4, UR6 ;  /* 0x00000004ff06b299 */ /* 0x008fe80008011606 */
[----:B------:R-:W-:Y:S04]  /*5320*/  @!UP3 USEL UR6, UR13, UR6, !UP0 ;  /* 0x000000060d06b287 */ /* 0x000fe8000c000000 */
[----:B------:R-:W-:Y:S02]  /*5330*/  @!UP3 UIADD3 UR4, UPT, UPT, -UR8, UR6, URZ ;  /* 0x000000060804b290 */ /* 0x000fe4000fffe1ff */
[----:B------:R-:W-:Y:S02]  /*5340*/  @!UP3 UIADD3 UR6, UPT, UPT, UR8, -UR6, URZ ;  /* 0x800000060806b290 */ /* 0x000fe4000fffe0ff */
[----:B------:R-:W-:Y:S02]  /*5350*/  @!UP3 UIMAD UR14, UR4, UR5, UR14 ;  /* 0x00000005040eb2a4 */ /* 0x000fe4000f8e020e */
[----:B------:R-:W-:Y:S01]  /*5360*/  @!UP3 UIMAD UR13, UR6, UR10, UR13 ;  /* 0x0000000a060db2a4 */ /* 0x000fe2000f8e020d */
[----:B------:R-:W-:Y:S11]  /*5370*/  BRA.U UP4, `(.L_x_101) ;  /* 0x0000000104107547 */ /* 0x000ff6000b800000 */
[----:B--2---:R-:W-:Y:S04]  /*5380*/  MOV R0, UR37 ;  /* 0x0000002500007c02 */ /* 0x004fe80008000f00 */
[----:B------:R-:W-:Y:S04]  /*5390*/  SHF.L.U32 R5, R0, 0x1f, RZ ;  /* 0x0000001f00057819 */ /* 0x000fe800000006ff */
[----:B------:R-:W2:Y:S02]  /*53a0*/  SYNCS.PHASECHK.TRANS64.TRYWAIT P1, [UR21+0x128], R5 ;  /* 0x00012805ff0075a7 */ /* 0x000ea40008021115 */
[----:B--2---:R-:W-:Y:S05]  /*53b0*/  @!P1 BRA `(.L_x_102) ;  /* 0x0000004c00d49947 */ /* 0x004fea0003800000 */
.L_x_101:
[----:B------:R-:W-:Y:S05]  /*53c0*/  BRA.U !UP6, `(.L_x_103) ;  /* 0x000000010e387547 */ /* 0x000fea000b800000 */
[----:B------:R-:W-:Y:S01]  /*53d0*/  UPLOP3.LUT UP1, UPT, UPT, UPT, UP5, 0x80, 0x8 ;  /* 0x000000000008789c */ /* 0x000fe20003f2f050 */
[----:B--2---:R-:W-:Y:S01]  /*53e0*/  HFMA2 R0, -RZ, RZ, 0, 5.9604644775390625e-08 ;  /* 0x00000001ff007431 */ /* 0x004fe200000001ff */
[----:B------:R-:W2:Y:S01]  /*53f0*/  LDCU.64 UR8, c[0x0][0x358] ;  /* 0x00006b00ff0877ac */ /* 0x000ea20008000a00 */
[----:B------:R-:W-:Y:S03]  /*5400*/  IMAD.MOV.U32 R158, RZ, RZ, 0x1 ;  /* 0x00000001ff9e7424 */ /* 0x000fe600078e00ff */
[----:B------:R-:W-:Y:S05]  /*5410*/  PLOP3.LUT P1, PT, PT, PT, UP1, 0x80, 0x8 ;  /* 0x000000000008781c */ /* 0x000fea0003f2f018 */
[----:B------:R-:W3:Y:S01]  /*5420*/  @UP1 LDCU.64 UR4, c[0x0][0x888] ;  /* 0x00011100ff0417ac */ /* 0x000ee20008000a00 */
[----:B------:R-:W-:Y:S07]  /*5430*/  @UP1 UIMAD UR6, UR36, UR28, URZ ;  /* 0x0000001c240612a4 */ /* 0x000fee000f8e02ff */
[----:B------:R-:W-:Y:S01]  /*5440*/  @!P1 PRMT R158, R0, 0x7610, R158 ;  /* 0x00007610009e9816 */ /* 0x000fe2000000009e */
[----:B---3--:R-:W-:Y:S06]  /*5450*/  @UP1 UIMAD.WIDE UR4, UR6, 0x4, UR4 ;  /* 0x00000004060418a5 */ /* 0x008fec000f8e0204 */
[----:B------:R-:W-:Y:S01]  /*5460*/  IMAD.U32 R6, RZ, RZ, UR4 ;  /* 0x00000004ff067e24 */ /* 0x000fe2000f8e00ff */
[----:B------:R-:W-:Y:S04]  /*5470*/  MOV R7, UR5 ;  /* 0x0000000500077c02 */ /* 0x000fe80008000f00 */
[----:B------:R-:W3:Y:S01]  /*5480*/  @!UP1 LDCU UR4, c[0x0][0x880] ;  /* 0x00011000ff0497ac */ /* 0x000ee20008000800 */
[----:B--2--5:R4:W5:Y:S02]  /*5490*/  @P1 LDG.E R73, desc[UR8][R6.64] ;  /* 0x0000000806491981 */ /* 0x024964000c1e1900 */
[----:B---34-:R-:W-:Y:S07]  /*54a0*/  @!P1 IMAD.U32 R73, RZ, RZ, UR4 ;  /* 0x00000004ff499e24 */ /* 0x018fee000f8e00ff */
.L_x_103:
[----:B-----5:R-:W-:Y:S01]  /*54b0*/  @!P0 FSETP.EQ.AND P2, PT, R73, RZ, PT ;  /* 0x000000ff4900820b */ /* 0x020fe20003f42000 */
[----:B------:R-:W-:Y:S01]  /*54c0*/  @!UPT UIADD3 URZ, UPT, UPT, URZ, URZ, URZ ;  /* 0x000000fffffff290 */ /* 0x000fe2000fffe0ff */
[----:B------:R-:W-:Y:S11]  /*54d0*/  @!P0 BRA `(.L_x_104) ;  /* 0x0000000000148947 */ /* 0x000ff60003800000 */
[----:B------:R-:W-:Y:S02]  /*54e0*/  LOP3.LUT P0, RZ, R158, 0xff, RZ, 0xc0, !PT ;  /* 0x000000ff9eff7812 */ /* 0x000fe4000780c0ff */
[----:B------:R-:W-:Y:S04]  /*54f0*/  PLOP3.LUT P2, PT, PT, PT, UP1, 0x80, 0x8 ;  /* 0x000000000008781c */ /* 0x000fe80003f4f018 */
[----:B------:R-:W-:Y:S07]  /*5500*/  PLOP3.LUT P2, PT, P2, PT, PT, 0x8, 0x80 ;  /* 0x000000000080781c */ /* 0x000fee000174e170 */
[----:B------:R-:W-:Y:S11]  /*5510*/  @P0 FSETP.EQ.AND P2, PT, R73, RZ, PT ;  /* 0x000000ff4900020b */ /* 0x000ff60003f42000 */
[----:B------:R-:W-:Y:S02]  /*5520*/  @!UPT UIADD3 URZ, UPT, UPT, URZ, URZ, URZ ;  /* 0x000000fffffff290 */ /* 0x000fe4000fffe0ff */
.L_x_104:
[----:B------:R-:W3:Y:S01]  /*5530*/  SYNCS.PHASECHK.TRANS64.TRYWAIT P0, [UR21+0x110], R4 ;  /* 0x00011004ff0075a7 */ /* 0x000ee20008001115 */
[----:B------:R-:W-:Y:S04]  /*5540*/  ELECT P1, URZ, PT ;  /* 0x0000000000ff782f */ /* 0x000fe80003820000 */
[----:B------:R-:W-:Y:S01]  /*5550*/  PLOP3.LUT P1, PT, P2, P1, PT, 0xf2, 0x2f ;  /* 0x00000000002f781c */ /* 0x000fe20001723e72 */
[----:B------:R-:W-:Y:S01]  /*5560*/  @!UPT UIADD3 URZ, UPT, UPT, URZ, URZ, URZ ;  /* 0x000000fffffff290 */ /* 0x000fe2000fffe0ff */
[----:B---3--:R-:W-:Y:S11]  /*5570*/  @!P0 BRA `(.L_x_105) ;  /* 0x0000004c007c8947 */ /* 0x008ff60003800000 */
.L_x_194:
[----:B------:R-:W-:Y:S01]  /*5580*/  @!P1 IADD3 R2, P0, PT, R12, 0x580, RZ ;  /* 0x000005800c029810 */ /* 0x000fe20007f1e0ff */
[----:B------:R-:W-:Y:S01]  /*5590*/  VOTEU.ALL UP0, P1 ;  /* 0x0000000000ff7886 */ /* 0x000fe20000800000 */
[----:B------:R-:W-:Y:S01]  /*55a0*/  UMOV UR6, 0x0 ;  /* 0x0000000000067882 */ /* 0x000fe20000000000 */
[----:B------:R-:W-:Y:S01]  /*55b0*/  UMOV UR7, 0x10000000 ;  /* 0x1000000000077882 */ /* 0x000fe20000000000 */
[----:B------:R-:W-:Y:S01]  /*55c0*/  @!P1 R2UR UR5, R2 ;  /* 0x00000000020592ca */ /* 0x000fe200000e0000 */
[----:B--2---:R-:W-:Y:S01]  /*55d0*/  @!P1 IMAD.X R0, RZ, RZ, R13, P0 ;  /* 0x000000ffff009224 */ /* 0x004fe200000e060d */
[----:B------:R-:W-:Y:S01]  /*55e0*/  @!UP0 UIADD3 UR16, UPT, UPT, UR21, 0x200, URZ ;  /* 0x0000020015108890 */ /* 0x000fe2000fffe0ff */
[----:B------:R-:W-:Y:S01]  /*55f0*/  VIADD R10, R10, 0x1 ;  /* 0x000000010a0a7836 */ /* 0x000fe20000000000 */
[----:B------:R-:W-:Y:S01]  /*5600*/  VOTEU.ALL UP0, P1 ;  /* 0x0000000000ff7886 */ /* 0x000fe20000800000 */
[----:B------:R-:W-:Y:S01]  /*5610*/  UMOV UR20, UR36 ;  /* 0x0000002400147c82 */ /* 0x000fe20008000000 */
[----:B------:R-:W-:Y:S01]  /*5620*/  @!P1 R2UR UR4, R0 ;  /* 0x00000000000492ca */ /* 0x000fe200000e0000 */
[----:B------:R-:W-:Y:S06]  /*5630*/  @!P1 IMAD.MOV.U32 R0, RZ, RZ, 0x2000 ;  /* 0x00002000ff009424 */ /* 0x000fec00078e00ff */
[----:B------:R-:W-:Y:S06]  /*5640*/  IMAD.U32 R6, RZ, RZ, UR5 ;  /* 0x00000005ff067e24 */ /* 0x000fec000f8e00ff */
[----:B------:R-:W-:Y:S01]  /*5650*/  IMAD.U32 R7, RZ, RZ, UR4 ;  /* 0x00000004ff077e24 */ /* 0x000fe2000f8e00ff */
[----:B------:R-:W-:Y:S04]  /*5660*/  @!P1 R2UR UR4, R6 ;  /* 0x00000000060492ca */ /* 0x000fe800000e0000 */
[----:B------:R-:W-:Y:S11]  /*5670*/  @!P1 R2UR UR5, R7 ;  /* 0x00000000070592ca */ /* 0x000ff600000e0000 */
[----:B------:R-:W-:Y:S02]  /*5680*/  @!UPT UIADD3 URZ, UPT, UPT, URZ, URZ, URZ ;  /* 0x000000fffffff290 */ /* 0x000fe4000fffe0ff */
[----:B------:R2:W-:Y:S01]  /*5690*/  @!UP0 UTMALDG.3D [UR16], [UR4], desc[UR6] ;  /* 0x00000610040085b4 */ /* 0x0005e20008011000 */
[----:B------:R2:W-:Y:S01]  /*56a0*/  @!P1 SYNCS.ARRIVE.TRANS64.RED.A0TR RZ, [UR21+0x100], R0 ;  /* 0x00010000ffff99a7 */ /* 0x0005e20008300415 */
[----:B------:R-:W-:Y:S01]  /*56b0*/  SYNCS.ARRIVE.TRANS64.RED.A1T0 RZ, [UR33], RZ ;  /* 0x000000ffffff79a7 */ /* 0x000fe20008100421 */
[----:B------:R-:W3:Y:S02]  /*56c0*/  SYNCS.PHASECHK.TRANS64.TRYWAIT P0, [UR21+0x118], R4 ;  /* 0x00011804ff0075a7 */ /* 0x000ee40008001115 */
[----:B--23--:R-:W-:Y:S05]  /*56d0*/  @!P0 BRA `(.L_x_106) ;  /* 0x0000004c003c8947 */ /* 0x00cfea0003800000 */
.L_x_196:
[----:B------:R-:W-:Y:S01]  /*56e0*/  @!P1 IADD3 R2, P0, PT, R12, 0x580, RZ ;  /* 0x000005800c029810 */ /* 0x000fe20007f1e0ff */
[----:B------:R-:W-:Y:S01]  /*56f0*/  VOTEU.ALL UP0, P1 ;  /* 0x0000000000ff7886 */ /* 0x000fe20000800000 */
[----:B------:R-:W-:Y:S01]  /*5700*/  UMOV UR6, 0x0 ;  /* 0x0000000000067882 */ /* 0x000fe20000000000 */
[----:B------:R-:W-:Y:S01]  /*5710*/  UMOV UR7, 0x10000000 ;  /* 0x1000000000077882 */ /* 0x000fe20000000000 */
[----:B------:R-:W-:Y:S01]  /*5720*/  @!P1 R2UR UR5, R2 ;  /* 0x00000000020592ca */ /* 0x000fe200000e0000 */
[----:B------:R-:W-:Y:S01]  /*5730*/  @!P1 IMAD.X R0, RZ, RZ, R13, P0 ;  /* 0x000000ffff009224 */ /* 0x000fe200000e060d */
[----:B------:R-:W-:Y:S01]  /*5740*/  @!UP0 UIADD3 UR10, UPT, UPT, UR18, 0x40, URZ ;  /* 0x00000040120a8890 */ /* 0x000fe2000fffe0ff */
[----:B------:R-:W-:Y:S01]  /*5750*/  ISETP.NE.AND P0, PT, R10, 0x2, PT ;  /* 0x000000020a00780c */ /* 0x000fe20003f05270 */
[----:B------:R-:W-:Y:S01]  /*5760*/  @!UP0 UIADD3 UR8, UPT, UPT, UR21, 0x2200, URZ ;  /* 0x0000220015088890 */ /* 0x000fe2000fffe0ff */
[----:B------:R-:W-:Y:S01]  /*5770*/  LOP3.LUT R11, R11, 0x1, RZ, 0x3c, !PT ;  /* 0x000000010b0b7812 */ /* 0x000fe200078e3cff */
[----:B------:R-:W-:Y:S01]  /*5780*/  @!UP0 UIADD3 UR9, UPT, UPT, UR21, 0x108, URZ ;  /* 0x0000010815098890 */ /* 0x000fe2000fffe0ff */
[----:B------:R-:W-:Y:S01]  /*5790*/  @!P1 R2UR UR4, R0 ;  /* 0x00000000000492ca */ /* 0x000fe200000e0000 */
[----:B------:R-:W-:Y:S01]  /*57a0*/  VOTEU.ALL UP0, P1 ;  /* 0x0000000000ff7886 */ /* 0x000fe20000800000 */
[----:B------:R-:W-:Y:S01]  /*57b0*/  UMOV UR11, UR19 ;  /* 0x00000013000b7c82 */ /* 0x000fe20008000000 */
[----:B------:R-:W-:Y:S01]  /*57c0*/  UMOV UR12, UR36 ;  /* 0x00000024000c7c82 */ /* 0x000fe20008000000 */
[----:B------:R-:W-:Y:S01]  /*57d0*/  SEL R0, RZ, 0x1, P0 ;  /* 0x00000001ff007807 */ /* 0x000fe20000000000 */
[----:B------:R-:W-:Y:S01]  /*57e0*/  UIADD3 UR32, UPT, UPT, UR13, UR62, URZ ;  /* 0x0000003e0d207290 */ /* 0x000fe2000fffe0ff */
[----:B--2---:R-:W-:Y:S01]  /*57f0*/  IMAD.U32 R4, RZ, RZ, UR5 ;  /* 0x00000005ff047e24 */ /* 0x004fe2000f8e00ff */
[----:B------:R-:W-:Y:S01]  /*5800*/  SEL R10, R10, RZ, P0 ;  /* 0x000000ff0a0a7207 */ /* 0x000fe20000000000 */
[----:B------:R-:W-:Y:S01]  /*5810*/  UIADD3 UR20, UPT, UPT, UR14, UR59, URZ ;  /* 0x0000003b0e147290 */ /* 0x000fe2000fffe0ff */
[----:B------:R-:W-:Y:S01]  /*5820*/  LOP3.LUT R9, R9, R0, RZ, 0x3c, !PT ;  /* 0x0000000009097212 */ /* 0x000fe200078e3cff */
[----:B------:R-:W-:Y:S01]  /*5830*/  UMOV UR36, UR26 ;  /* 0x0000001a00247c82 */ /* 0x000fe20008000000 */
[----:B------:R-:W-:Y:S02]  /*5840*/  UPLOP3.LUT UP4, UPT, UPT, UPT, UPT, 0x80, 0x8 ;  /* 0x000000000008789c */ /* 0x000fe40003f8f070 */
[----:B------:R-:W-:Y:S01]  /*5850*/  IMAD.U32 R5, RZ, RZ, UR4 ;  /* 0x00000004ff057e24 */ /* 0x000fe2000f8e00ff */
[----:B------:R-:W-:Y:S04]  /*5860*/  @!P1 R2UR UR4, R4 ;  /* 0x00000000040492ca */ /* 0x000fe800000e0000 */
[----:B------:R-:W-:Y:S11]  /*5870*/  @!P1 R2UR UR5, R5 ;  /* 0x00000000050592ca */ /* 0x000ff600000e0000 */
[----:B------:R-:W-:Y:S02]  /*5880*/  @!UPT UIADD3 URZ, UPT, UPT, URZ, URZ, URZ ;  /* 0x000000fffffff290 */ /* 0x000fe4000fffe0ff */
[----:B------:R2:W-:Y:S01]  /*5890*/  @!UP0 UTMALDG.3D [UR8], [UR4], desc[UR6] ;  /* 0x00000608040085b4 */ /* 0x0005e20008011000 */
[----:B------:R2:W-:Y:S01]  /*58a0*/  @!P1 SYNCS.ARRIVE.TRANS64.RED.A0TR RZ, [UR21+0x108], R3 ;  /* 0x00010803ffff99a7 */ /* 0x0005e20008300415 */
[----:B------:R-:W-:Y:S01]  /*58b0*/  SYNCS.ARRIVE.TRANS64.RED.A1T0 RZ, [UR31], RZ ;  /* 0x000000ffffff79a7 */ /* 0x000fe2000810041f */
[----:B------:R-:W-:Y:S05]  /*58c0*/  BRA.U UP2, `(.L_x_107) ;  /* 0xfffffff502147547 */ /* 0x000fea000b83ffff */
[----:B--2---:R-:W-:-:S04]  /*58d0*/  SHF.L.U32 R3, R11, 0x1f, RZ ;  /* 0x0000001f0b037819 */ /* 0x004fc800000006ff */
[----:B------:R-:W2:Y:S02]  /*58e0*/  SYNCS.PHASECHK.TRANS64.TRYWAIT P0, [UR21+0x110], R3 ;  /* 0x00011003ff0075a7 */ /* 0x000ea40008001115 */
[----:B--2---:R-:W-:Y:S05]  /*58f0*/  @!P0 BRA `(.L_x_108) ;  /* 0x0000004800cc8947 */ /* 0x004fea0003800000 */
.L_x_198:
[----:B--2---:R-:W-:-:S07]  /*5900*/  MOV R0, UR21 ;  /* 0x0000001500007c02 */ /* 0x004fce0008000f00 */
.L_x_109:
[----:B--2---:R-:W-:-:S04]  /*5910*/  SHF.L.U32 R3, R11, 0x1f, RZ ;  /* 0x0000001f0b037819 */ /* 0x004fc800000006ff */
[----:B------:R2:W3:Y:S03]  /*5920*/  SYNCS.PHASECHK.TRANS64.TRYWAIT P0, [R0+URZ+0x118], R3 ;  /* 0x00011803000075a7 */ /* 0x0004e600080011ff */
[----:B---3--:R-:W-:Y:S05]  /*5930*/  @!P0 NANOSLEEP.SYNCS 0x989680 ;  /* 0x009896800000895d */ /* 0x008fea0003900000 */
[----:B------:R-:W3:Y:S02]  /*5940*/  @!P0 SYNCS.PHASECHK.TRANS64 P0, [R0+URZ+0x118], R3 ;  /* 0x00011803000085a7 */ /* 0x000ee400080010ff */
[----:B-1-3--:R-:W-:Y:S05]  /*5950*/  @P0 EXIT ;  /* 0x000000000000094d */ /* 0x00afea0003800000 */
[----:B------:R-:W-:Y:S05]  /*5960*/  BRA `(.L_x_109) ;  /* 0xfffffffc00e87947 */ /* 0x000fea000383ffff */
.L_x_98:
[----:B------:R-:W-:-:S06]  /*5970*/  UISETP.GE.AND UP0, UPT, UR21, 0x4, UPT ;  /* 0x000000041500788c */ /* 0x000fcc000bf06270 */
[----:B------:R-:W-:-:S13]  /*5980*/  PLOP3.LUT P0, PT, PT, PT, UP0, 0x80, 0x8 ;  /* 0x000000000008781c */ /* 0x000fda0003f0f008 */
[----:B-1----:R-:W-:Y:S05]  /*5990*/  @!P0 EXIT ;  /* 0x000000000000894d */ /* 0x002fea0003800000 */
[----:B------:R-:W-:Y:S01]  /*59a0*/  BAR.SYNC.DEFER_BLOCKING 0x6, 0xa0 ;  /* 0x0182800000007b1d */ /* 0x000fe20000010000 */
[C---:B------:R-:W-:Y:S01]  /*59b0*/  IMAD.SHL.U32 R4, R170.reuse, 0x40, RZ ;  /* 0x00000040aa047824 */ /* 0x040fe200078e00ff */
[C---:B------:R-:W-:Y:S01]  /*59c0*/  LOP3.LUT R178, R170.reuse, 0x60, RZ, 0xc0, !PT ;  /* 0x00000060aab27812 */ /* 0x040fe200078ec0ff */
[C---:B------:R-:W-:Y:S01]  /*59d0*/  IMAD.SHL.U32 R137, R170.reuse, 0x8, RZ ;  /* 0x00000008aa897824 */ /* 0x040fe200078e00ff */
[C---:B------:R-:W-:Y:S01]  /*59e0*/  LOP3.LUT R176, R170.reuse, 0x2, RZ, 0xc0, !PT ;  /* 0x00000002aab07812 */ /* 0x040fe200078ec0ff */
[----:B------:R-:W-:Y:S01]  /*59f0*/  IMAD.U32 R69, R170, 0x10000, RZ ;  /* 0x00010000aa457824 */ /* 0x000fe200078e00ff */
[----:B------:R-:W-:Y:S02]  /*5a00*/  UMOV UR44, 0x400 ;  /* 0x00000400002c7882 */ /* 0x000fe40000000000 */
[----:B------:R-:W1:Y:S01]  /*5a10*/  LDC.64 R156, c[0x0][0x8b0] ;  /* 0x00022c00ff9c7b82 */ /* 0x000e620000000a00 */
[----:B------:R-:W-:Y:S01]  /*5a20*/  ULEA UR44, UR48, UR44, 0x18 ;  /* 0x0000002c302c7291 */ /* 0x000fe2000f8ec0ff */
[----:B------:R-:W-:Y:S01]  /*5a30*/  LOP3.LUT R6, R4, 0x180, RZ, 0xc0, !PT ;  /* 0x0000018004067812 */ /* 0x000fe200078ec0ff */
[----:B------:R-:W-:Y:S01]  /*5a40*/  HFMA2 R68, -RZ, RZ, 0, 0 ;  /* 0x00000000ff447431 */ /* 0x000fe200000001ff */
[----:B------:R-:W-:Y:S01]  /*5a50*/  LOP3.LUT R69, R69, 0x600000, RZ, 0xc0, !PT ;  /* 0x0060000045457812 */ /* 0x000fe200078ec0ff */
[----:B------:R-:W-:Y:S01]  /*5a60*/  UIADD3 UR4, UPT, UPT, UR44, 0x4200, URZ ;  /* 0x000042002c047890 */ /* 0x000fe2000fffe0ff */
[----:B------:R-:W-:Y:S01]  /*5a70*/  LOP3.LUT R137, R6, 0x30, R137, 0xf8, !PT ;  /* 0x0000003006897812 */ /* 0x000fe200078ef889 */
[----:B------:R-:W-:Y:S01]  /*5a80*/  IMAD.MOV.U32 R168, RZ, RZ, RZ ;  /* 0x000000ffffa87224 */ /* 0x000fe200078e00ff */
[----:B------:R-:W2:Y:S01]  /*5a90*/  LDC.64 R138, c[0x0][0x8a8] ;  /* 0x00022a00ff8a7b82 */ /* 0x000ea20000000a00 */
[----:B------:R-:W-:Y:S01]  /*5aa0*/  LOP3.LUT R170, R170, 0x4, RZ, 0xc0, !PT ;  /* 0x00000004aaaa7812 */ /* 0x000fe200078ec0ff */
[----:B------:R-:W-:Y:S01]  /*5ab0*/  IMAD.MOV.U32 R162, RZ, RZ, RZ ;  /* 0x000000ffffa27224 */ /* 0x000fe200078e00ff */
[----:B------:R-:W-:-:S02]  /*5ac0*/  LOP3.LUT R137, R137, 0x1e40, R4, 0xf8, !PT ;  /* 0x00001e4089897812 */ /* 0x000fc400078ef804 */
[----:B------:R-:W-:Y:S01]  /*5ad0*/  CS2R R166, SRZ ;  /* 0x0000000000a67805 */ /* 0x000fe2000001ff00 */
[----:B------:R-:W-:Y:S01]  /*5ae0*/  IMAD.MOV.U32 R165, RZ, RZ, RZ ;  /* 0x000000ffffa57224 */ /* 0x000fe200078e00ff */
[----:B------:R-:W-:Y:S01]  /*5af0*/  IADD3 R169, PT, PT, -R170, 0x2, RZ ;  /* 0x00000002aaa97810 */ /* 0x000fe20007ffe1ff */
[----:B------:R-:W-:Y:S01]  /*5b00*/  IMAD.MOV R164, RZ, RZ, -R176 ;  /* 0x000000ffffa47224 */ /* 0x000fe200078e0ab0 */
[----:B------:R-:W-:Y:S01]  /*5b10*/  IADD3 R171, PT, PT, R137, UR44, RZ ;  /* 0x0000002c89ab7c10 */ /* 0x000fe2000fffe0ff */
[----:B------:R-:W3:Y:S01]  /*5b20*/  LDS R0, [UR44+0x1e0] ;  /* 0x0001e02cff007984 */ /* 0x000ee20008000800 */
[----:B------:R-:W-:Y:S01]  /*5b30*/  IMAD.MOV R163, RZ, RZ, -R170 ;  /* 0x000000ffffa37224 */ /* 0x000fe200078e0aaa */
[----:B------:R-:W-:Y:S01]  /*5b40*/  MOV R177, UR4 ;  /* 0x0000000400b17c02 */ /* 0x000fe20008000f00 */
[----:B------:R-:W4:Y:S01]  /*5b50*/  LDCU UR57, c[0x0][0x370] ;  /* 0x00006e00ff3977ac */ /* 0x000f220008000800 */
[----:B------:R-:W-:Y:S01]  /*5b60*/  VIADD R171, R171, 0x200 ;  /* 0x00000200abab7836 */ /* 0x000fe20000000000 */
[----:B------:R-:W1:Y:S01]  /*5b70*/  LDCU UR43, c[0x0][0xb0c] ;  /* 0x00016180ff2b77ac */ /* 0x000e620008000800 */
[----:B------:R-:W1:Y:S01]  /*5b80*/  LDCU UR39, c[0x0][0xb30] ;  /* 0x00016600ff2777ac */ /* 0x000e620008000800 */
[----:B------:R-:W1:Y:S01]  /*5b90*/  LDCU.64 UR46, c[0x0][0x888] ;  /* 0x00011100ff2e77ac */ /* 0x000e620008000a00 */
[----:B------:R-:W1:Y:S01]  /*5ba0*/  LDCU.64 UR40, c[0x0][0xb28] ;  /* 0x00016500ff2877ac */ /* 0x000e620008000a00 */
[----:B------:R-:W1:Y:S01]  /*5bb0*/  LDCU.64 UR60, c[0x0][0x890] ;  /* 0x00011200ff3c77ac */ /* 0x000e620008000a00 */
[----:B------:R-:W1:Y:S01]  /*5bc0*/  LDCU.128 UR52, c[0x0][0xb10] ;  /* 0x00016200ff3477ac */ /* 0x000e620008000c00 */
[----:B------:R-:W1:Y:S01]  /*5bd0*/  LDCU UR56, c[0x0][0x374] ;  /* 0x00006e80ff3877ac */ /* 0x000e620008000800 */
[----:B------:R-:W-:Y:S01]  /*5be0*/  UIADD3 UR63, UPT, UPT, UR44, 0x200, URZ ;  /* 0x000002002c3f7890 */ /* 0x000fe2000fffe0ff */
[----:B-1234-:R-:W-:-:S11]  /*5bf0*/  IMAD.IADD R69, R0, 0x1, R69 ;  /* 0x0000000100457824 */ /* 0x01efd600078e0245 */
.L_x_136:
[C---:B------:R-:W-:Y:S02]  /*5c00*/  LEA R3, R162.reuse, UR44, 0x3 ;  /* 0x0000002ca2037c11 */ /* 0x040fe4000f8e18ff */
[----:B------:R-:W-:Y:S02]  /*5c10*/  SHF.L.U32 R0, R167, 0x1f, RZ ;  /* 0x0000001fa7007819 */ /* 0x000fe400000006ff */
[----:B------:R-:W-:Y:S02]  /*5c20*/  LEA R5, R162, UR44, 0x4 ;  /* 0x0000002ca2057c11 */ /* 0x000fe4000f8e20ff */
[----:B-1----:R-:W1:Y:S02]  /*5c30*/  SYNCS.PHASECHK.TRANS64.TRYWAIT P0, [R3+URZ+0x130], R0 ;  /* 0x00013000030075a7 */ /* 0x002e6400080011ff */
[----:B-1----:R-:W-:Y:S05]  /*5c40*/  @!P0 BRA `(.L_x_110) ;  /* 0x0000004800108947 */ /* 0x002fea0003800000 */
.L_x_199:
        /* <DEDUP_REMOVED lines=11> */
[----:B------:R-:W-:Y:S01]  /*5d00*/  PLOP3.LUT P0, PT, PT, PT, UP1, 0x80, 0x8 ;  /* 0x000000000008781c */ /* 0x000fe20003f0f018 */
[----:B------:R-:W-:Y:S11]  /*5d10*/  UP2UR UR45, UPR, URZ, 0x2 ;  /* 0x00000002ff2d7883 */ /* 0x000ff60008000000 */
[----:B------:R-:W-:Y:S01]  /*5d20*/  @!UPT UIADD3 URZ, UPT, UPT, URZ, URZ, URZ ;  /* 0x000000fffffff290 */ /* 0x000fe2000fffe0ff */
[----:B-1----:R-:W-:Y:S02]  /*5d30*/  @P0 SHF.R.U32.HI R0, RZ, 0x10, R5 ;  /* 0x00000010ff000819 */ /* 0x002fe40000011605 */
        /* <DEDUP_REMOVED lines=12> */
[----:B------:R-:W2:Y:S01]  /*5e00*/  LDCU UR12, c[0x0][0xb20] ;  /* 0x00016400ff0c77ac */ /* 0x000ea20008000800 */
[----:B------:R-:W-:Y:S02]  /*5e10*/  UIMAD.WIDE.U32 UR4, UR56, UR55, URZ ;  /* 0x00000037380472a5 */ /* 0x000fe4000f8e00ff */
[----:B------:R-:W-:Y:S02]  /*5e20*/  UIMAD.WIDE.U32 UR6, UR57, UR52, URZ ;  /* 0x00000034390672a5 */ /* 0x000fe4000f8e00ff */
[----:B------:R-:W-:Y:S02]  /*5e30*/  UISETP.NE.AND UP0, UPT, UR54, 0x1, UPT ;  /* 0x000000013600788c */ /* 0x000fe4000bf05270 */
[----:B------:R-:W-:Y:S02]  /*5e40*/  UIMAD.WIDE.U32 UR8, UR37, UR55, URZ ;  /* 0x00000037250872a5 */ /* 0x000fe4000f8e00ff */
[----:B------:R-:W-:Y:S02]  /*5e50*/  UIMAD.WIDE.U32 UR10, UR38, UR52, URZ ;  /* 0x00000034260a72a5 */ /* 0x000fe4000f8e00ff */
[----:B------:R-:W-:Y:S02]  /*5e60*/  UISETP.NE.AND UP1, UPT, UR43, 0x1, UPT ;  /* 0x000000012b00788c */ /* 0x000fe4000bf25270 */
[----:B------:R-:W-:Y:S01]  /*5e70*/  UISETP.NE.AND UP2, UPT, UR42, 0x1, UPT ;  /* 0x000000012a00788c */ /* 0x000fe2000bf45270 */
[----:B------:R-:W-:Y:S02]  /*5e80*/  UMOV UR4, UR5 ;  /* 0x0000000500047c82 */ /* 0x000fe40008000000 */
[----:B--2---:R-:W-:Y:S03]  /*5e90*/  USHF.R.U32.HI UR5, URZ, UR12, UR4 ;  /* 0x0000000cff057299 */ /* 0x004fe60008011604 */
[----:B------:R-:W-:Y:S02]  /*5ea0*/  UMOV UR4, UR7 ;  /* 0x0000000700047c82 */ /* 0x000fe40008000000 */
[----:B------:R-:W-:Y:S02]  /*5eb0*/  USHF.R.U32.HI UR7, URZ, UR53, UR4 ;  /* 0x00000035ff077299 */ /* 0x000fe40008011604 */
[----:B------:R-:W-:Y:S02]  /*5ec0*/  USEL UR4, UR56, UR5, !UP0 ;  /* 0x0000000538047287 */ /* 0x000fe4000c000000 */
[----:B------:R-:W-:Y:S01]  /*5ed0*/  USEL UR7, UR57, UR7, !UP1 ;  /* 0x0000000739077287 */ /* 0x000fe2000c800000 */
[----:B------:R-:W-:Y:S01]  /*5ee0*/  UMOV UR5, UR9 ;  /* 0x0000000900057c82 */ /* 0x000fe20008000000 */
[----:B------:R-:W-:Y:S02]  /*5ef0*/  UIMAD.WIDE.U32 UR8, UR4, UR40, URZ ;  /* 0x00000028040872a5 */ /* 0x000fe4000f8e00ff */
[----:B------:R-:W-:Y:S03]  /*5f00*/  USHF.R.U32.HI UR6, URZ, UR12, UR5 ;  /* 0x0000000cff067299 */ /* 0x000fe60008011605 */
[----:B------:R-:W-:Y:S01]  /*5f10*/  UMOV UR5, UR11 ;  /* 0x0000000b00057c82 */ /* 0x000fe20008000000 */
[----:B------:R-:W-:Y:S02]  /*5f20*/  UIMAD.WIDE.U32 UR10, UR7, UR40, URZ ;  /* 0x00000028070a72a5 */ /* 0x000fe4000f8e00ff */
[----:B------:R-:W-:Y:S02]  /*5f30*/  USHF.R.U32.HI UR12, URZ, UR53, UR5 ;  /* 0x00000035ff0c7299 */ /* 0x000fe40008011605 */
[----:B------:R-:W-:Y:S01]  /*5f40*/  USEL UR6, UR37, UR6, !UP0 ;  /* 0x0000000625067287 */ /* 0x000fe2000c000000 */
[----:B------:R-:W-:Y:S02]  /*5f50*/  UMOV UR5, UR9 ;  /* 0x0000000900057c82 */ /* 0x000fe40008000000 */
[----:B------:R-:W-:Y:S01]  /*5f60*/  UMOV UR10, UR11 ;  /* 0x0000000b000a7c82 */ /* 0x000fe20008000000 */
[----:B------:R-:W-:Y:S02]  /*5f70*/  @UP2 USHF.R.U32.HI UR4, URZ, UR41, UR5 ;  /* 0x00000029ff042299 */ /* 0x000fe40008011605 */
[----:B------:R-:W-:Y:S02]  /*5f80*/  @UP2 USHF.R.U32.HI UR7, URZ, UR41, UR10 ;  /* 0x00000029ff072299 */ /* 0x000fe4000801160a */
[----:B------:R-:W-:Y:S02]  /*5f90*/  UIMAD UR4, UR42, UR4, URZ ;  /* 0x000000042a0472a4 */ /* 0x000fe4000f8e02ff */
[----:B------:R-:W-:Y:S02]  /*5fa0*/  UIMAD.WIDE.U32 UR10, UR6, UR40, URZ ;  /* 0x00000028060a72a5 */ /* 0x000fe4000f8e00ff */
[----:B------:R-:W-:Y:S02]  /*5fb0*/  USEL UR5, UR38, UR12, !UP1 ;  /* 0x0000000c26057287 */ /* 0x000fe4000c800000 */
[----:B------:R-:W-:Y:S02]  /*5fc0*/  UIMAD UR8, UR42, UR7, URZ ;  /* 0x000000072a0872a4 */ /* 0x000fe4000f8e02ff */
[----:B------:R-:W-:Y:S03]  /*5fd0*/  UISETP.GE.AND UP0, UPT, UR6, UR4, UPT ;  /* 0x000000040600728c */ /* 0x000fe6000bf06270 */
[----:B------:R-:W-:Y:S01]  /*5fe0*/  UMOV UR4, UR11 ;  /* 0x0000000b00047c82 */ /* 0x000fe20008000000 */
[----:B------:R-:W-:Y:S02]  /*5ff0*/  UISETP.GE.OR UP0, UPT, UR5, UR8, UP0 ;  /* 0x000000080500728c */ /* 0x000fe40008706670 */
[----:B------:R-:W-:Y:S02]  /*6000*/  USHF.R.U32.HI UR4, URZ, UR41, UR4 ;  /* 0x00000029ff047299 */ /* 0x000fe40008011604 */
[----:B------:R-:W-:Y:S02]  /*6010*/  UIMAD.WIDE.U32 UR8, UR5, UR40, URZ ;  /* 0x00000028050872a5 */ /* 0x000fe4000f8e00ff */
[----:B------:R-:W-:Y:S02]  /*6020*/  USEL UR11, UR6, UR4, !UP2 ;  /* 0x00000004060b7287 */ /* 0x000fe4000d000000 */
[----:B------:R-:W-:Y:S02]  /*6030*/  UIADD3 UR8, UPT, UPT, -UR5, URZ, URZ ;  /* 0x000000ff05087290 */ /* 0x000fe4000fffe1ff */
[----:B------:R-:W-:Y:S01]  /*6040*/  UIADD3 UR10, UPT, UPT, -UR11, URZ, URZ ;  /* 0x000000ff0b0a7290 */ /* 0x000fe2000fffe1ff */
[----:B------:R-:W-:Y:S01]  /*6050*/  @!UP0 UMOV UR4, UR9 ;  /* 0x0000000900048c82 */ /* 0x000fe20008000000 */
[----:B------:R-:W-:Y:S02]  /*6060*/  UIADD3 UR9, UPT, UPT, -UR6, URZ, URZ ;  /* 0x000000ff06097290 */ /* 0x000fe4000fffe1ff */
[----:B------:R-:W-:Y:S02]  /*6070*/  @!UP0 USHF.R.U32.HI UR4, URZ, UR41, UR4 ;  /* 0x00000029ff048299 */ /* 0x000fe40008011604 */
[----:B------:R-:W-:Y:S02]  /*6080*/  UIMAD UR10, UR42, UR10, UR6 ;  /* 0x0000000a2a0a72a4 */ /* 0x000fe4000f8e0206 */
[----:B------:R-:W-:Y:S04]  /*6090*/  @!UP0 USEL UR4, UR5, UR4, !UP2 ;  /* 0x0000000405048287 */ /* 0x000fe8000d000000 */
[----:B------:R-:W-:Y:S02]  /*60a0*/  @!UP0 UIMAD UR10, UR7, UR10, UR4 ;  /* 0x0000000a070a82a4 */ /* 0x000fe4000f8e0204 */
[----:B------:R-:W-:Y:S02]  /*60b0*/  @!UP0 UIADD3 UR11, UPT, UPT, UR11, -UR4, URZ ;  /* 0x800000040b0b8290 */ /* 0x000fe4000fffe0ff */
[----:B------:R-:W-:Y:S02]  /*60c0*/  UIMAD UR7, UR43, UR8, UR38 ;  /* 0x000000082b0772a4 */ /* 0x000fe4000f8e0226 */
[----:B------:R-:W-:Y:S02]  /*60d0*/  @!UP0 UIMAD UR6, UR11, UR42, UR5 ;  /* 0x0000002a0b0682a4 */ /* 0x000fe4000f8e0205 */
[----:B------:R-:W-:Y:S01]  /*60e0*/  UIMAD UR4, UR54, UR9, UR37 ;  /* 0x00000009360472a4 */ /* 0x000fe2000f8e0225 */
[----:B------:R-:W-:Y:S02]  /*60f0*/  @!UP0 UMOV UR5, UR10 ;  /* 0x0000000a00058c82 */ /* 0x000fe40008000000 */
[----:B------:R-:W-:Y:S02]  /*6100*/  UIMAD UR38, UR5, UR43, UR7 ;  /* 0x0000002b052672a4 */ /* 0x000fe4000f8e0207 */
[----:B------:R-:W-:Y:S11]  /*6110*/  UIMAD UR37, UR6, UR54, UR4 ;  /* 0x00000036062572a4 */ /* 0x000ff6000f8e0204 */
[----:B------:R-:W-:Y:S01]  /*6120*/  @!UPT UIADD3 URZ, UPT, UPT, URZ, URZ, URZ ;  /* 0x000000fffffff290 */ /* 0x000fe2000fffe0ff */
.L_x_111:
[----:B------:R-:W-:Y:S01]  /*6130*/  UISETP.NE.AND UP0, UPT, UR39, 0x1, UPT ;  /* 0x000000012700788c */ /* 0x000fe2000bf05270 */
[----:B------:R-:W-:Y:S01]  /*6140*/  IADD3 R162, PT, PT, R162, 0x1, RZ ;  /* 0x00000001a2a27810 */ /* 0x000fe20007ffe0ff */
[----:B------:R-:W-:Y:S02]  /*6150*/  USHF.L.U32 UR50, UR20, 0x7, URZ ;  /* 0x0000000714327899 */ /* 0x000fe400080006ff */
[----:B------:R-:W-:Y:S07]  /*6160*/  USHF.L.U32 UR49, UR32, 0x7, URZ ;  /* 0x0000000720317899 */ /* 0x000fee00080006ff */
[----:B------:R-:W2:Y:S01]  /*6170*/  @!UP0 LDCU.128 UR12, c[0x0][0xb10] ;  /* 0x00016200ff0c87ac */ /* 0x000ea20008000c00 */
[----:B------:R-:W3:Y:S01]  /*6180*/  @!UP0 LDCU UR5, c[0x0][0xb0c] ;  /* 0x00016180ff0587ac */ /* 0x000ee20008000800 */
[----:B------:R-:W4:Y:S01]  /*6190*/  @!UP0 LDCU UR10, c[0x0][0xb20] ;  /* 0x00016400ff0a87ac */ /* 0x000f220008000800 */
[----:B--2---:R-:W-:Y:S02]  /*61a0*/  UIMAD.WIDE.U32 UR8, UR38, UR12, URZ ;  /* 0x0000000c260872a5 */ /* 0x004fe4000f8e00ff */
[----:B------:R-:W-:Y:S02]  /*61b0*/  UIMAD.WIDE.U32 UR6, UR37, UR15, URZ ;  /* 0x0000000f250672a5 */ /* 0x000fe4000f8e00ff */
[----:B------:R-:W-:Y:S03]  /*61c0*/  @!UP0 UISETP.NE.AND UP1, UPT, UR14, 0x1, UPT ;  /* 0x000000010e00888c */ /* 0x000fe6000bf25270 */
[----:B------:R-:W-:Y:S01]  /*61d0*/  @!UP0 UMOV UR4, UR9 ;  /* 0x0000000900048c82 */ /* 0x000fe20008000000 */
[----:B---3--:R-:W-:Y:S02]  /*61e0*/  @!UP0 UISETP.NE.AND UP2, UPT, UR5, 0x1, UPT ;  /* 0x000000010500888c */ /* 0x008fe4000bf45270 */
[----:B------:R-:W-:Y:S01]  /*61f0*/  @!UP0 USHF.R.U32.HI UR4, URZ, UR13, UR4 ;  /* 0x0000000dff048299 */ /* 0x000fe20008011604 */
[----:B------:R-:W-:Y:S02]  /*6200*/  @!UP0 UMOV UR6, UR7 ;  /* 0x0000000700068c82 */ /* 0x000fe40008000000 */
[----:B----4-:R-:W-:Y:S02]  /*6210*/  @!UP0 USHF.R.U32.HI UR6, URZ, UR10, UR6 ;  /* 0x0000000aff068299 */ /* 0x010fe40008011606 */
[----:B------:R-:W-:Y:S02]  /*6220*/  @!UP0 USEL UR7, UR38, UR4, !UP2 ;  /* 0x0000000426078287 */ /* 0x000fe4000d000000 */
[----:B------:R-:W-:Y:S04]  /*6230*/  @!UP0 USEL UR6, UR37, UR6, !UP1 ;  /* 0x0000000625068287 */ /* 0x000fe8000c800000 */
[----:B------:R-:W-:Y:S02]  /*6240*/  @!UP0 UIADD3 UR4, UPT, UPT, -UR7, UR6, URZ ;  /* 0x0000000607048290 */ /* 0x000fe4000fffe1ff */
[----:B------:R-:W-:Y:S02]  /*6250*/  @!UP0 UIADD3 UR6, UPT, UPT, UR7, -UR6, URZ ;  /* 0x8000000607068290 */ /* 0x000fe4000fffe0ff */
[----:B------:R-:W-:Y:S02]  /*6260*/  @!UP0 UIMAD UR38, UR4, UR5, UR38 ;  /* 0x00000005042682a4 */ /* 0x000fe4000f8e0226 */
[----:B------:R-:W-:Y:S02]  /*6270*/  @!UP0 UIMAD UR37, UR6, UR14, UR37 ;  /* 0x0000000e062582a4 */ /* 0x000fe4000f8e0225 */
[----:B------:R-:W-:Y:S09]  /*6280*/  ULOP3.LUT UP0, URZ, UR63, 0x1b0, URZ, 0xc0, !UPT ;  /* 0x000001b03fff7892 */ /* 0x000ff2000f80c0ff */
[----:B------:R-:W-:Y:S05]  /*6290*/  BRA.U !UP0, `(.L_x_112) ;  /* 0x0000000108407547 */ /* 0x000fea000b800000 */
[----:B------:R-:W2:Y:S01]  /*62a0*/  LDCU.64 UR8, c[0x4][0x80] ;  /* 0x01001000ff0877ac */ /* 0x000ea20008000a00 */
[----:B------:R-:W-:Y:S01]  /*62b0*/  MOV R3, 0x0 ;  /* 0x0000000000037802 */ /* 0x000fe20000000f00 */
[----:B------:R-:W-:Y:S02]  /*62c0*/  HFMA2 R12, -RZ, RZ, 0, 5.9604644775390625e-08 ;  /* 0x00000001ff0c7431 */ /* 0x000fe400000001ff */
[----:B------:R-:W-:Y:S02]  /*62d0*/  IMAD.MOV.U32 R8, RZ, RZ, 0x70 ;  /* 0x00000070ff087424 */ /* 0x000fe400078e00ff */
[----:B------:R-:W-:Y:S01]  /*62e0*/  IMAD.MOV.U32 R13, RZ, RZ, RZ ;  /* 0x000000ffff0d7224 */ /* 0x000fe200078e00ff */
[----:B------:R-:W3:Y:S01]  /*62f0*/  LDCU.64 UR6, c[0x4][0x88] ;  /* 0x01001100ff0677ac */ /* 0x000ee20008000a00 */
[----:B------:R-:W4:Y:S01]  /*6300*/  LDC.64 R2, c[0x4][R3] ;  /* 0x0100000003027b82 */ /* 0x000f220000000a00 */
[----:B------:R-:W1:Y:S01]  /*6310*/  LDCU.64 UR4, c[0x4][0x8] ;  /* 0x01000100ff0477ac */ /* 0x000e620008000a00 */
[----:B--2---:R-:W-:Y:S01]  /*6320*/  MOV R5, UR9 ;  /* 0x0000000900057c02 */ /* 0x004fe20008000f00 */
[----:B------:R-:W-:Y:S01]  /*6330*/  IMAD.U32 R4, RZ, RZ, UR8 ;  /* 0x00000008ff047e24 */ /* 0x000fe2000f8e00ff */
[----:B---3--:R-:W-:Y:S01]  /*6340*/  MOV R7, UR7 ;  /* 0x0000000700077c02 */ /* 0x008fe20008000f00 */
[----:B------:R-:W-:Y:S01]  /*6350*/  IMAD.U32 R6, RZ, RZ, UR6 ;  /* 0x00000006ff067e24 */ /* 0x000fe2000f8e00ff */
[----:B-1----:R-:W-:Y:S01]  /*6360*/  MOV R11, UR5 ;  /* 0x00000005000b7c02 */ /* 0x002fe20008000f00 */
[----:B------:R-:W-:Y:S02]  /*6370*/  IMAD.U32 R10, RZ, RZ, UR4 ;  /* 0x00000004ff0a7e24 */ /* 0x000fe4000f8e00ff */
[----:B------:R-:W-:Y:S07]  /*6380*/  LEPC R20, `(.L_x_112) ;  /* 0x000000001014794e */ /* 0x000fee0000000000 */
[----:B----45:R-:W-:Y:S05]  /*6390*/  CALL.ABS.NOINC R2 ;  /* 0x0000000002007343 */ /* 0x030fea0003c00000 */
.L_x_112:
[----:B------:R-:W-:Y:S01]  /*63a0*/  LOP3.LUT P0, RZ, R177, 0x1b0, RZ, 0xc0, !PT ;  /* 0x000001b0b1ff7812 */ /* 0x000fe2000780c0ff */
[----:B------:R-:W-:Y:S11]  /*63b0*/  BSSY.RECONVERGENT B6, `(.L_x_113) ;  /* 0x0000013000067945 */ /* 0x000ff60003800200 */
[----:B------:R-:W-:Y:S01]  /*63c0*/  @!UPT UIADD3 URZ, UPT, UPT, URZ, URZ, URZ ;  /* 0x000000fffffff290 */ /* 0x000fe2000fffe0ff */
[----:B------:R-:W-:Y:S05]  /*63d0*/  @!P0 BRA `(.L_x_114) ;  /* 0x0000000000408947 */ /* 0x000fea0003800000 */
        /* <DEDUP_REMOVED lines=16> */
.L_x_114:
[----:B------:R-:W-:Y:S05]  /*64e0*/  BSYNC.RECONVERGENT B6 ;  /* 0x0000000000067941 */ /* 0x000fea0003800200 */
.L_x_113:
[----:B------:R-:W-:Y:S01]  /*64f0*/  R2UR UR4, R160 ;  /* 0x00000000a00472ca */ /* 0x000fe200000e0000 */
[----:B------:R-:W-:Y:S01]  /*6500*/  UISETP.NE.U32.AND UP0, UPT, UR60, URZ, UPT ;  /* 0x000000ff3c00728c */ /* 0x000fe2000bf05070 */
[----:B------:R-:W-:Y:S02]  /*6510*/  ISETP.NE.U32.AND P4, PT, R156, RZ, PT ;  /* 0x000000ff9c00720c */ /* 0x000fe40003f85070 */
[----:B------:R-:W-:Y:S01]  /*6520*/  ISETP.NE.U32.AND P2, PT, RZ, UR46, PT ;  /* 0x0000002eff007c0c */ /* 0x000fe2000bf45070 */
[----:B------:R-:W-:Y:S01]  /*6530*/  UISETP.NE.AND.EX UP1, UPT, UR61, URZ, UPT, UP0 ;  /* 0x000000ff3d00728c */ /* 0x000fe2000bf25300 */
[----:B------:R-:W-:Y:S01]  /*6540*/  ISETP.NE.AND.EX P4, PT, R157, RZ, PT, P4 ;  /* 0x000000ff9d00720c */ /* 0x000fe20003f85340 */
[----:B------:R-:W-:Y:S01]  /*6550*/  UPLOP3.LUT UP0, UPT, UPT, UPT, UPT, 0x40, 0x4 ;  /* 0x000000000004789c */ /* 0x000fe20003f0e870 */
[----:B------:R-:W-:Y:S05]  /*6560*/  ISETP.NE.AND.EX P2, PT, RZ, UR47, PT, P2 ;  /* 0x0000002fff007c0c */ /* 0x000fea000bf45320 */
[----:B------:R-:W-:Y:S06]  /*6570*/  UISETP.NE.AND UP2, UPT, UR4, URZ, UPT ;  /* 0x000000ff0400728c */ /* 0x000fec000bf45270 */
[----:B------:R-:W-:Y:S05]  /*6580*/  PLOP3.LUT P1, PT, PT, PT, UP2, 0x80, 0x8 ;  /* 0x000000000008781c */ /* 0x000fea0003f2f028 */
[----:B------:R-:W-:Y:S06]  /*6590*/  @UP2 UPLOP3.LUT UP0, UPT, UPT, UPT, UP1, 0x80, 0x8 ;  /* 0x000000000008289c */ /* 0x000fec0003f0f010 */
[----:B------:R-:W-:Y:S01]  /*65a0*/  PLOP3.LUT P0, PT, PT, PT, UP0, 0x80, 0x8 ;  /* 0x000000000008781c */ /* 0x000fe20003f0f008 */
[----:B------:R-:W-:Y:S01]  /*65b0*/  @!UPT UIADD3 URZ, UPT, UPT, URZ, URZ, URZ ;  /* 0x000000fffffff290 */ /* 0x000fe2000fffe0ff */
[----:B------:R-:W-:Y:S11]  /*65c0*/  BRA.U !UP1, `(.L_x_115) ;  /* 0x00000001093c7547 */ /* 0x000ff6000b800000 */
[----:B------:R-:W-:Y:S01]  /*65d0*/  UISETP.NE.U32.AND UP0, UPT, UR46, URZ, UPT ;  /* 0x000000ff2e00728c */ /* 0x000fe2000bf05070 */
[----:B-1----:R-:W-:Y:S01]  /*65e0*/  HFMA2 R0, -RZ, RZ, 0, 5.9604644775390625e-08 ;  /* 0x00000001ff007431 */ /* 0x002fe200000001ff */
[----:B------:R-:W1:Y:S01]  /*65f0*/  LDCU.64 UR8, c[0x0][0x358] ;  /* 0x00006b00ff0877ac */ /* 0x000e620008000a00 */
[----:B------:R-:W-:Y:S01]  /*6600*/  IMAD.MOV.U32 R158, RZ, RZ, 0x1 ;  /* 0x00000001ff9e7424 */ /* 0x000fe200078e00ff */
[----:B------:R-:W-:Y:S06]  /*6610*/  UISETP.NE.AND.EX UP0, UPT, UR47, URZ, UPT, UP0 ;  /* 0x000000ff2f00728c */ /* 0x000fec000bf05300 */
[----:B------:R-:W-:Y:S05]  /*6620*/  PLOP3.LUT P3, PT, PT, PT, UP0, 0x80, 0x8 ;  /* 0x000000000008781c */ /* 0x000fea0003f6f008 */
[----:B------:R-:W2:Y:S01]  /*6630*/  @UP0 LDCU.64 UR4, c[0x0][0x888] ;  /* 0x00011100ff0407ac */ /* 0x000ea20008000a00 */
[----:B------:R-:W-:Y:S07]  /*6640*/  @UP0 UIMAD UR6, UR36, UR60, URZ ;  /* 0x0000003c240602a4 */ /* 0x000fee000f8e02ff */
[----:B------:R-:W-:Y:S01]  /*6650*/  @!P3 PRMT R158, R0, 0x7610, R158 ;  /* 0x00007610009eb816 */ /* 0x000fe2000000009e */
[----:B--2---:R-:W-:Y:S06]  /*6660*/  @UP0 UIMAD.WIDE UR4, UR6, 0x4, UR4 ;  /* 0x00000004060408a5 */ /* 0x004fec000f8e0204 */
[----:B------:R-:W-:Y:S01]  /*6670*/  IMAD.U32 R2, RZ, RZ, UR4 ;  /* 0x00000004ff027e24 */ /* 0x000fe2000f8e00ff */
[----:B------:R-:W-:Y:S04]  /*6680*/  MOV R3, UR5 ;  /* 0x0000000500037c02 */ /* 0x000fe80008000f00 */
[----:B------:R-:W2:Y:S01]  /*6690*/  @!UP0 LDCU UR4, c[0x0][0x880] ;  /* 0x00011000ff0487ac */ /* 0x000ea20008000800 */
[----:B-1---5:R3:W5:Y:S02]  /*66a0*/  @P3 LDG.E R73, desc[UR8][R2.64] ;  /* 0x0000000802493981 */ /* 0x022764000c1e1900 */
[----:B--23--:R-:W-:Y:S02]  /*66b0*/  @!P3 IMAD.U32 R73, RZ, RZ, UR4 ;  /* 0x00000004ff49be24 */ /* 0x00cfe4000f8e00ff */
.L_x_115:
[----:B------:R-:W-:Y:S05]  /*66c0*/  @!P4 BRA `(.L_x_116) ;  /* 0x000000000024c947 */ /* 0x000fea0003800000 */
[----:B------:R-:W-:Y:S01]  /*66d0*/  ISETP.NE.U32.AND P3, PT, R138, RZ, PT ;  /* 0x000000ff8a00720c */ /* 0x000fe20003f65070 */
[----:B------:R-:W2:Y:S03]  /*66e0*/  LDCU.64 UR4, c[0x0][0x358] ;  /* 0x00006b00ff0477ac */ /* 0x000ea60008000a00 */
[----:B------:R-:W-:Y:S11]  /*66f0*/  ISETP.NE.AND.EX P3, PT, R139, RZ, PT, P3 ;  /* 0x000000ff8b00720c */ /* 0x000ff60003f65330 */
[----:B------:R-:W-:Y:S02]  /*6700*/  @!UPT UIADD3 URZ, UPT, UPT, URZ, URZ, URZ ;  /* 0x000000fffffff290 */ /* 0x000fe4000fffe0ff */
[----:B------:R-:W3:Y:S01]  /*6710*/  @P3 LDC.64 R2, c[0x0][0x8a8] ;  /* 0x00022a00ff023b82 */ /* 0x000ee20000000a00 */
[----:B-1----:R-:W-:Y:S04]  /*6720*/  @P3 IMAD R0, R156, UR36, RZ ;  /* 0x000000249c003c24 */ /* 0x002fe8000f8e02ff */
[----:B---3--:R-:W-:Y:S05]  /*6730*/  @P3 IMAD.WIDE R2, R0, 0x4, R2 ;  /* 0x0000000400023825 */ /* 0x008fea00078e0202 */
[----:B--2--5:R2:W5:Y:S02]  /*6740*/  @P3 LDG.E R70, desc[UR4][R2.64] ;  /* 0x0000000402463981 */ /* 0x024564000c1e1900 */
[----:B--2---:R-:W3:Y:S02]  /*6750*/  @!P3 LDC R70, c[0x0][0x8a0] ;  /* 0x00022800ff46bb82 */ /* 0x004ee40000000800 */
.L_x_116:
[----:B-----5:R-:W-:Y:S01]  /*6760*/  FSETP.NEU.AND P4, PT, R73, RZ, PT ;  /* 0x000000ff4900720b */ /* 0x020fe20003f8d000 */
[----:B------:R-:W-:Y:S01]  /*6770*/  BSSY B1, `(.L_x_117) ;  /* 0x0000047000017945 */ /* 0x000fe20003800000 */
[----:B------:R-:W-:Y:S01]  /*6780*/  SEL R5, RZ, 0xffffffff, P2 ;  /* 0xffffffffff057807 */ /* 0x000fe20001000000 */
[----:B------:R-:W-:Y:S01]  /*6790*/  IMAD.MOV.U32 R186, RZ, RZ, 0x1 ;  /* 0x00000001ffba7424 */ /* 0x000fe200078e00ff */
[----:B------:R-:W-:Y:S01]  /*67a0*/  LOP3.LUT P3, RZ, R158, 0xff, RZ, 0xc0, !PT ;  /* 0x000000ff9eff7812 */ /* 0x000fe2000786c0ff */
[----:B------:R-:W-:Y:S01]  /*67b0*/  IMAD R71, R68, 0x80, R69 ;  /* 0x0000008044477824 */ /* 0x000fe200078e0245 */
[----:B-1----:R-:W-:Y:S02]  /*67c0*/  @P1 SEL R0, RZ, 0xffffffff, P4 ;  /* 0xffffffffff001807 */ /* 0x002fe40002000000 */
[----:B------:R-:W-:Y:S02]  /*67d0*/  CS2R R154, SRZ ;  /* 0x00000000009a7805 */ /* 0x000fe4000001ff00 */
[----:B------:R-:W-:Y:S02]  /*67e0*/  LEA R3, R166, UR44, 0x3 ;  /* 0x0000002ca6037c11 */ /* 0x000fe4000f8e18ff */
[----:B------:R-:W-:Y:S02]  /*67f0*/  CS2R R152, SRZ ;  /* 0x0000000000987805 */ /* 0x000fe4000001ff00 */
[----:B------:R-:W-:Y:S02]  /*6800*/  @P0 SEL R0, R5, R0, !P3 ;  /* 0x0000000005000207 */ /* 0x000fe40005800000 */
[----:B------:R-:W-:Y:S02]  /*6810*/  CS2R R150, SRZ ;  /* 0x0000000000967805 */ /* 0x000fe4000001ff00 */
[----:B------:R-:W-:Y:S02]  /*6820*/  LEA R161, R68, UR44, 0x3 ;  /* 0x0000002c44a17c11 */ /* 0x000fe4000f8e18ff */
[----:B------:R-:W-:Y:S02]  /*6830*/  CS2R R148, SRZ ;  /* 0x0000000000947805 */ /* 0x000fe4000001ff00 */
[----:B------:R-:W-:Y:S02]  /*6840*/  @P1 LOP3.LUT R0, R0, 0x1, RZ, 0xc0, !PT ;  /* 0x0000000100001812 */ /* 0x000fe400078ec0ff */
[----:B------:R-:W-:Y:S02]  /*6850*/  CS2R R146, SRZ ;  /* 0x0000000000927805 */ /* 0x000fe4000001ff00 */
[----:B------:R-:W-:Y:S02]  /*6860*/  SHF.L.U32 R4, R168, 0x1f, RZ ;  /* 0x0000001fa8047819 */ /* 0x000fe400000006ff */
[----:B------:R-:W-:Y:S02]  /*6870*/  CS2R R144, SRZ ;  /* 0x0000000000907805 */ /* 0x000fe4000001ff00 */
[----:B------:R-:W-:Y:S02]  /*6880*/  ISETP.NE.U32.OR P6, PT, R0, 0x1, !P1 ;  /* 0x000000010000780c */ /* 0x000fe40004fc5470 */
[----:B------:R-:W-:Y:S02]  /*6890*/  CS2R R142, SRZ ;  /* 0x00000000008e7805 */ /* 0x000fe4000001ff00 */
[----:B------:R-:W-:Y:S02]  /*68a0*/  PLOP3.LUT P2, PT, PT, PT, UP1, 0x80, 0x8 ;  /* 0x000000000008781c */ /* 0x000fe40003f4f018 */
[----:B------:R-:W-:Y:S02]  /*68b0*/  CS2R R140, SRZ ;  /* 0x00000000008c7805 */ /* 0x000fe4000001ff00 */
[----:B------:R-:W-:Y:S02]  /*68c0*/  SEL R0, RZ, 0xffffffff, P4 ;  /* 0xffffffffff007807 */ /* 0x000fe40002000000 */
[----:B------:R-:W-:Y:S03]  /*68d0*/  P2R R172, PR, RZ, 0x40 ;  /* 0x00000040ffac7803 */ /* 0x000fe60000000000 */
[----:B------:R-:W-:Y:S04]  /*68e0*/  @P6 SHF.L.U32 R2, R165, 0x1f, RZ ;  /* 0x0000001fa5026819 */ /* 0x000fe800000006ff */
[----:B------:R-:W-:Y:S01]  /*68f0*/  @P2 SEL R0, R5, R0, !P3 ;  /* 0x0000000005002207 */ /* 0x000fe20005800000 */
[----:B------:R-:W1:Y:S03]  /*6900*/  @P6 SYNCS.PHASECHK.TRANS64.TRYWAIT P1, [R3+URZ+0x100], R2 ;  /* 0x00010002030065a7 */ /* 0x000e6600080211ff */
[----:B------:R-:W-:Y:S04]  /*6910*/  LOP3.LUT R0, R0, 0x1, RZ, 0xc0, !PT ;  /* 0x0000000100007812 */ /* 0x000fe800078ec0ff */
[----:B------:R-:W-:Y:S04]  /*6920*/  ISETP.NE.U32.AND P5, PT, R0, 0x1, PT ;  /* 0x000000010000780c */ /* 0x000fe80003fa5070 */
[----:B------:R-:W-:Y:S01]  /*6930*/  P2R R187, PR, RZ, 0x20 ;  /* 0x00000020ffbb7803 */ /* 0x000fe20000000000 */
[----:B------:R2:W4:Y:S01]  /*6940*/  SYNCS.PHASECHK.TRANS64.TRYWAIT P0, [R161+URZ+0x150], R4 ;  /* 0x00015004a10075a7 */ /* 0x00052200080011ff */
[----:B-1----:R-:W-:Y:S01]  /*6950*/  @P6 SEL R186, RZ, 0x1, !P1 ;  /* 0x00000001ffba6807 */ /* 0x002fe20004800000 */
[----:B--2---:R-:W-:Y:S06]  /*6960*/  @!P6 BRA `(.L_x_118) ;  /* 0x00000000009ce947 */ /* 0x004fec0003800000 */
[----:B------:R-:W-:Y:S01]  /*6970*/  @P5 IMAD R7, R166, 0x2000, R171 ;  /* 0x00002000a6075824 */ /* 0x000fe200078e02ab */
[----:B------:R-:W1:Y:S01]  /*6980*/  S2R R0, SR_CgaCtaId ;  /* 0x0000000000007919 */ /* 0x000e620000008800 */
[----:B------:R-:W-:Y:S01]  /*6990*/  ISETP.NE.AND P1, PT, R186, RZ, PT ;  /* 0x000000ffba00720c */ /* 0x000fe20003f25270 */
[----:B------:R-:W-:Y:S01]  /*69a0*/  BSSY B0, `(.L_x_119) ;  /* 0x0000010000007945 */ /* 0x000fe20003800000 */
[--C-:B------:R-:W-:Y:S01]  /*69b0*/  @P5 IMAD R8, R176, -0x10, R7.reuse ;  /* 0xfffffff0b0085824 */ /* 0x100fe200078e0207 */
[----:B------:R-:W-:Y:S01]  /*69c0*/  CS2R R142, SRZ ;  /* 0x00000000008e7805 */ /* 0x000fe2000001ff00 */
[----:B------:R-:W-:Y:S01]  /*69d0*/  @P5 IMAD R6, R170, -0x10, R7 ;  /* 0xfffffff0aa065824 */ /* 0x000fe200078e0207 */
[----:B------:R-:W-:Y:S01]  /*69e0*/  CS2R R140, SRZ ;  /* 0x00000000008c7805 */ /* 0x000fe2000001ff00 */
[----:B------:R-:W-:Y:S01]  /*69f0*/  @P5 IMAD R5, R169, 0x10, R8 ;  /* 0x00000010a9055824 */ /* 0x000fe200078e0208 */
[----:B------:R-:W-:Y:S02]  /*6a00*/  CS2R R150, SRZ ;  /* 0x0000000000967805 */ /* 0x000fe4000001ff00 */
[----:B------:R-:W-:Y:S02]  /*6a10*/  CS2R R148, SRZ ;  /* 0x0000000000947805 */ /* 0x000fe4000001ff00 */
[----:B------:R-:W-:Y:S02]  /*6a20*/  CS2R R146, SRZ ;  /* 0x0000000000927805 */ /* 0x000fe4000001ff00 */
[----:B------:R-:W-:Y:S02]  /*6a30*/  CS2R R144, SRZ ;  /* 0x0000000000907805 */ /* 0x000fe4000001ff00 */
[----:B------:R-:W-:Y:S02]  /*6a40*/  CS2R R154, SRZ ;  /* 0x00000000009a7805 */ /* 0x000fe4000001ff00 */
[----:B------:R-:W-:Y:S01]  /*6a50*/  CS2R R152, SRZ ;  /* 0x0000000000987805 */ /* 0x000fe2000001ff00 */
[----:B------:R-:W-:Y:S06]  /*6a60*/  @P1 BRA `(.L_x_120) ;  /* 0x00000000000c1947 */ /* 0x000fec0003800000 */
[----:B------:R-:W-:Y:S04]  /*6a70*/  SHF.L.U32 R2, R165, 0x1f, RZ ;  /* 0x0000001fa5027819 */ /* 0x000fe800000006ff */
[----:B------:R-:W2:Y:S02]  /*6a80*/  SYNCS.PHASECHK.TRANS64.TRYWAIT P1, [R3+URZ+0x100], R2 ;  /* 0x00010002030075a7 */ /* 0x000ea400080211ff */
[----:B--2---:R-:W-:Y:S05]  /*6a90*/  @!P1 BRA `(.L_x_121) ;  /* 0x0000003800909947 */ /* 0x004fea0003800000 */
.L_x_120:
[----:B------:R-:W-:Y:S05]  /*6aa0*/  BSYNC B0 ;  /* 0x0000000000007941 */ /* 0x000fea0003800000 */
.L_x_119:
[----:B------:R-:W-:Y:S01]  /*6ab0*/  ISETP.NE.AND P1, PT, R187, RZ, PT ;  /* 0x000000ffbb00720c */ /* 0x000fe20003f25270 */
[----:B--2---:R-:W-:Y:S02]  /*6ac0*/  VIADD R3, R3, 0x110 ;  /* 0x0000011003037836 */ /* 0x004fe40000000000 */
[----:B------:R-:W-:Y:S03]  /*6ad0*/  VIADD R166, R166, 0x1 ;  /* 0x00000001a6a67836 */ /* 0x000fe60000000000 */
[----:B-1----:R-:W-:Y:S07]  /*6ae0*/  PRMT R0, R0, 0x654, R3 ;  /* 0x0000065400007816 */ /* 0x002fee0000000003 */
[----:B------:R1:W2:Y:S04]  /*6af0*/  @P1 LDS.128 R140, [R7] ;  /* 0x00000000078c1984 */ /* 0x0002a80000000c00 */
[----:B------:R1:W1:Y:S04]  /*6b00*/  @P1 LDS.128 R148, [R6+0x20] ;  /* 0x0000200006941984 */ /* 0x0002680000000c00 */
[----:B------:R1:W1:Y:S04]  /*6b10*/  @P1 LDS.128 R144, [R8+0x10] ;  /* 0x0000100008901984 */ /* 0x0002680000000c00 */
[----:B------:R1:W1:Y:S01]  /*6b20*/  @P1 LDS.128 R152, [R5+0x10] ;  /* 0x0000100005981984 */ /* 0x0002620000000c00 */
[C---:B------:R-:W-:Y:S01]  /*6b30*/  ISETP.NE.AND P1, PT, R166.reuse, 0x2, PT ;  /* 0x00000002a600780c */ /* 0x040fe20003f25270 */
[----:B------:R-:W-:Y:S01]  /*6b40*/  @!PT LDS RZ, [RZ] ;  /* 0x00000000fffff984 */ /* 0x000fe20000000800 */
[----:B------:R-:W-:Y:S01]  /*6b50*/  @!PT LDS RZ, [RZ] ;  /* 0x00000000fffff984 */ /* 0x000fe20000000800 */
[----:B------:R-:W-:Y:S01]  /*6b60*/  @!PT LDS RZ, [RZ] ;  /* 0x00000000fffff984 */ /* 0x000fe20000000800 */
[----:B------:R-:W-:Y:S01]  /*6b70*/  @!PT LDS RZ, [RZ] ;  /* 0x00000000fffff984 */ /* 0x000fe20000000800 */
[----:B------:R5:W-:Y:S06]  /*6b80*/  MEMBAR.ALL.CTA ;  /* 0x0000000000007992 */ /* 0x000bec0000008000 */
[----:B-----5:R-:W5:Y:S01]  /*6b90*/  FENCE.VIEW.ASYNC.S ;  /* 0x00000000000073c6 */ /* 0x020f620000000000 */
[----:B------:R-:W-:Y:S01]  /*6ba0*/  SEL R166, R166, RZ, P1 ;  /* 0x000000ffa6a67207 */ /* 0x000fe20000800000 */
[----:B-----5:R5:W-:Y:S02]  /*6bb0*/  SYNCS.ARRIVE.TRANS64.RED.A1T0 RZ, [R0+URZ], RZ ;  /* 0x000000ff00ff79a7 */ /* 0x020be400081004ff */
[----:B-----5:R-:W-:Y:S04]  /*6bc0*/  SEL R0, RZ, 0x1, P1 ;  /* 0x00000001ff007807 */ /* 0x020fe80000800000 */
[----:B--2---:R-:W-:Y:S02]  /*6bd0*/  LOP3.LUT R165, R165, R0, RZ, 0x3c, !PT ;  /* 0x00000000a5a57212 */ /* 0x004fe400078e3cff */
.L_x_118:
[----:B------:R-:W-:Y:S05]  /*6be0*/  BSYNC B1 ;  /* 0x0000000000017941 */ /* 0x000fea0003800000 */
.L_x_117:
[----:B------:R-:W-:Y:S04]  /*6bf0*/  SHF.R.U32.HI R0, RZ, 0x15, R71 ;  /* 0x00000015ff007819 */ /* 0x000fe80000011647 */
[----:B------:R-:W-:Y:S01]  /*6c00*/  LOP3.LUT P1, RZ, R0, 0x3, R159, 0x48, !PT ;  /* 0x0000000300ff7812 */ /* 0x000fe2000782489f */
[----:B------:R-:W-:Y:S01]  /*6c10*/  @!UPT UIADD3 URZ, UPT, UPT, URZ, URZ, URZ ;  /* 0x000000fffffff290 */ /* 0x000fe2000fffe0ff */
[----:B----4-:R-:W-:Y:S11]  /*6c20*/  @P0 BRA `(.L_x_122) ;  /* 0x0000000000080947 */ /* 0x010ff60003800000 */
[----:B------:R-:W2:Y:S02]  /*6c30*/  SYNCS.PHASECHK.TRANS64.TRYWAIT P0, [R161+URZ+0x150], R4 ;  /* 0x00015004a10075a7 */ /* 0x000ea400080011ff */
[----:B--2---:R-:W-:Y:S05]  /*6c40*/  @!P0 BRA `(.L_x_123) ;  /* 0x0000003800388947 */ /* 0x004fea0003800000 */
.L_x_122:
[----:B------:R-:W-:Y:S04]  /*6c50*/  BSSY.RECONVERGENT B6, `(.L_x_124) ;  /* 0x0000012000067945 */ /* 0x000fe80003800200 */
[----:B------:R-:W-:Y:S05]  /*6c60*/  @!P1 BRA `(.L_x_125) ;  /* 0x0000000000409947 */ /* 0x000fea0003800000 */
[----:B------:R-:W4:Y:S01]  /*6c70*/  LDCU.64 UR8, c[0x4][0x70] ;  /* 0x01000e00ff0877ac */ /* 0x000f220008000a00 */
[----:B------:R-:W-:Y:S01]  /*6c80*/  MOV R3, 0x0 ;  /* 0x0000000000037802 */ /* 0x000fe20000000f00 */
[----:B------:R-:W-:Y:S02]  /*6c90*/  HFMA2 R12, -RZ, RZ, 0, 5.9604644775390625e-08 ;  /* 0x00000001ff0c7431 */ /* 0x000fe400000001ff */
[----:B-1----:R-:W-:Y:S02]  /*6ca0*/  IMAD.MOV.U32 R8, RZ, RZ, 0x192 ;  /* 0x00000192ff087424 */ /* 0x002fe400078e00ff */
[----:B------:R-:W-:Y:S01]  /*6cb0*/  IMAD.MOV.U32 R13, RZ, RZ, RZ ;  /* 0x000000ffff0d7224 */ /* 0x000fe200078e00ff */
[----:B------:R-:W1:Y:S01]  /*6cc0*/  LDCU.64 UR6, c[0x4][0x78] ;  /* 0x01000f00ff0677ac */ /* 0x000e620008000a00 */
[----:B------:R-:W3:Y:S01]  /*6cd0*/  LDC.64 R2, c[0x4][R3] ;  /* 0x0100000003027b82 */ /* 0x000ee20000000a00 */
[----:B------:R-:W5:Y:S01]  /*6ce0*/  LDCU.64 UR4, c[0x4][0x10] ;  /* 0x01000200ff0477ac */ /* 0x000f620008000a00 */
[----:B----4-:R-:W-:Y:S01]  /*6cf0*/  MOV R5, UR9 ;  /* 0x0000000900057c02 */ /* 0x010fe20008000f00 */
[----:B--2---:R-:W-:Y:S01]  /*6d00*/  IMAD.U32 R4, RZ, RZ, UR8 ;  /* 0x00000008ff047e24 */ /* 0x004fe2000f8e00ff */
[----:B-1----:R-:W-:Y:S01]  /*6d10*/  MOV R7, UR7 ;  /* 0x0000000700077c02 */ /* 0x002fe20008000f00 */
[----:B------:R-:W-:Y:S01]  /*6d20*/  IMAD.U32 R6, RZ, RZ, UR6 ;  /* 0x00000006ff067e24 */ /* 0x000fe2000f8e00ff */
[----:B-----5:R-:W-:Y:S01]  /*6d30*/  MOV R11, UR5 ;  /* 0x00000005000b7c02 */ /* 0x020fe20008000f00 */
[----:B------:R-:W-:Y:S02]  /*6d40*/  IMAD.U32 R10, RZ, RZ, UR4 ;  /* 0x00000004ff0a7e24 */ /* 0x000fe4000f8e00ff */
[----:B------:R-:W-:Y:S07]  /*6d50*/  LEPC R20, `(.L_x_125) ;  /* 0x000000001014794e */ /* 0x000fee0000000000 */
[----:B---3--:R-:W-:Y:S05]  /*6d60*/  CALL.ABS.NOINC R2 ;  /* 0x0000000002007343 */ /* 0x008fea0003c00000 */
.L_x_125:
[----:B------:R-:W-:Y:S05]  /*6d70*/  BSYNC.RECONVERGENT B6 ;  /* 0x0000000000067941 */ /* 0x000fea0003800200 */
.L_x_124:
[-C--:B------:R-:W-:Y:S01]  /*6d80*/  F2FP.F16.E4M3.UNPACK_B R74, R140.reuse ;  /* 0x0000008cff4a723e */ /* 0x080fe200020006ff */
[----:B------:R-:W-:Y:S05]  /*6d90*/  WARPSYNC.ALL ;  /* 0x0000000000007948 */ /* 0x000fea0003800000 */
[----:B------:R-:W-:Y:S01]  /*6da0*/  R2UR UR4, R71 ;  /* 0x00000000470472ca */ /* 0x000fe200000e0000 */
[--C-:B------:R-:W-:Y:S01]  /*6db0*/  HADD2.F32 R72, -RZ, R74.reuse.H0_H0 ;  /* 0x2000004aff487230 */ /* 0x100fe20000004100 */
[----:B------:R-:W-:Y:S01]  /*6dc0*/  F2FP.F16.E4M3.UNPACK_B R76, R140.H1 ;  /* 0x0000008cff4c723e */ /* 0x000fe200030006ff */
[----:B------:R-:W-:Y:S01]  /*6dd0*/  HADD2.F32 R75, -RZ, R74.H1_H1 ;  /* 0x3000004aff4b7230 */ /* 0x000fe20000004100 */
[-C--:B------:R-:W-:Y:S01]  /*6de0*/  F2FP.F16.E4M3.UNPACK_B R78, R141.reuse ;  /* 0x0000008dff4e723e */ /* 0x080fe200020006ff */
[----:B------:R-:W-:Y:S01]  /*6df0*/  BSSY.RECONVERGENT B0, `(.L_x_126) ;  /* 0x000011d000007945 */ /* 0x000fe20003800200 */
[----:B------:R-:W-:Y:S01]  /*6e00*/  F2FP.F16.E4M3.UNPACK_B R80, R141.H1 ;  /* 0x0000008dff50723e */ /* 0x000fe200030006ff */
[----:B------:R-:W-:Y:S01]  /*6e10*/  HADD2.F32 R74, -RZ, R76.H0_H0 ;  /* 0x2000004cff4a7230 */ /* 0x000fe20000004100 */
[-C--:B------:R-:W-:Y:S01]  /*6e20*/  F2FP.F16.E4M3.UNPACK_B R82, R142.reuse ;  /* 0x0000008eff52723e */ /* 0x080fe200020006ff */
[--C-:B------:R-:W-:Y:S01]  /*6e30*/  HADD2.F32 R77, -RZ, R78.reuse.H0_H0 ;  /* 0x2000004eff4d7230 */ /* 0x100fe20000004100 */
[----:B------:R-:W-:Y:S01]  /*6e40*/  F2FP.F16.E4M3.UNPACK_B R84, R142.H1 ;  /* 0x0000008eff54723e */ /* 0x000fe200030006ff */
[----:B------:R-:W-:Y:S01]  /*6e50*/  HADD2.F32 R78, -RZ, R78.H1_H1 ;  /* 0x3000004eff4e7230 */ /* 0x000fe20000004100 */
[-C--:B------:R-:W-:Y:S01]  /*6e60*/  F2FP.F16.E4M3.UNPACK_B R86, R143.reuse ;  /* 0x0000008fff56723e */ /* 0x080fe200020006ff */
[----:B-12---:R-:W3:Y:S01]  /*6e70*/  LDTM.x64 R4, tmem[UR4] ;  /* 0x00000004000479ee */ /* 0x006ee20008340000 */
[----:B------:R-:W-:Y:S01]  /*6e80*/  F2FP.F16.E4M3.UNPACK_B R88, R143.H1 ;  /* 0x0000008fff58723e */ /* 0x000fe200030006ff */
[----:B------:R-:W-:Y:S01]  /*6e90*/  HADD2.F32 R76, -RZ, R76.H1_H1 ;  /* 0x3000004cff4c7230 */ /* 0x000fe20000004100 */
[-C--:B------:R-:W-:Y:S01]  /*6ea0*/  F2FP.F16.E4M3.UNPACK_B R90, R144.reuse ;  /* 0x00000090ff5a723e */ /* 0x080fe200020006ff */
[----:B------:R-:W-:Y:S01]  /*6eb0*/  HADD2.F32 R79, -RZ, R80.H0_H0 ;  /* 0x20000050ff4f7230 */ /* 0x000fe20000004100 */
[----:B------:R-:W-:Y:S01]  /*6ec0*/  F2FP.F16.E4M3.UNPACK_B R92, R144.H1 ;  /* 0x00000090ff5c723e */ /* 0x000fe200030006ff */
[--C-:B------:R-:W-:Y:S01]  /*6ed0*/  HADD2.F32 R81, -RZ, R82.reuse.H0_H0 ;  /* 0x20000052ff517230 */ /* 0x100fe20000004100 */
[----:B------:R-:W-:Y:S01]  /*6ee0*/  ISETP.NE.AND P6, PT, R172, RZ, PT ;  /* 0x000000ffac00720c */ /* 0x000fe20003fc5270 */
[----:B------:R-:W-:Y:S01]  /*6ef0*/  HADD2.F32 R82, -RZ, R82.H1_H1 ;  /* 0x30000052ff527230 */ /* 0x000fe20000004100 */
[----:B------:R-:W-:Y:S01]  /*6f00*/  SHF.L.U32 R196, R164, 0x4, RZ ;  /* 0x00000004a4c47819 */ /* 0x000fe200000006ff */
[--C-:B------:R-:W-:Y:S01]  /*6f10*/  HADD2.F32 R85, -RZ, R86.reuse.H0_H0 ;  /* 0x20000056ff557230 */ /* 0x100fe20000004100 */
[----:B------:R-:W-:Y:S01]  /*6f20*/  SHF.L.U32 R200, R163, 0x4, RZ ;  /* 0x00000004a3c87819 */ /* 0x000fe200000006ff */
[----:B------:R-:W-:Y:S01]  /*6f30*/  HADD2.F32 R86, -RZ, R86.H1_H1 ;  /* 0x30000056ff567230 */ /* 0x000fe20000004100 */
[C---:B------:R-:W-:Y:S01]  /*6f40*/  IADD3 R179, PT, PT, R171.reuse, R196, RZ ;  /* 0x000000c4abb37210 */ /* 0x040fe20007ffe0ff */
[--C-:B------:R-:W-:Y:S01]  /*6f50*/  HADD2.F32 R89, -RZ, R90.reuse.H0_H0 ;  /* 0x2000005aff597230 */ /* 0x100fe20000004100 */
[----:B------:R-:W-:Y:S01]  /*6f60*/  IADD3 R185, PT, PT, R171, R200, RZ ;  /* 0x000000c8abb97210 */ /* 0x000fe20007ffe0ff */
[----:B------:R-:W-:Y:S01]  /*6f70*/  HADD2.F32 R90, -RZ, R90.H1_H1 ;  /* 0x3000005aff5a7230 */ /* 0x000fe20000004100 */
[----:B------:R-:W-:Y:S01]  /*6f80*/  SHF.L.U32 R198, R169, 0x4, RZ ;  /* 0x00000004a9c67819 */ /* 0x000fe200000006ff */
[----:B------:R-:W-:Y:S01]  /*6f90*/  HADD2.F32 R80, -RZ, R80.H1_H1 ;  /* 0x30000050ff507230 */ /* 0x000fe20000004100 */
[----:B------:R-:W-:Y:S01]  /*6fa0*/  F2FP.F16.E4M3.UNPACK_B R94, R145 ;  /* 0x00000091ff5e723e */ /* 0x000fe200020006ff */
[--C-:B------:R-:W-:Y:S01]  /*6fb0*/  HADD2.F32 R83, -RZ, R84.reuse.H0_H0 ;  /* 0x20000054ff537230 */ /* 0x100fe20000004100 */
[----:B------:R-:W-:Y:S01]  /*6fc0*/  IADD3 R184, PT, PT, R198, R179, RZ ;  /* 0x000000b3c6b87210 */ /* 0x000fe20007ffe0ff */
[----:B------:R-:W-:Y:S01]  /*6fd0*/  HADD2.F32 R84, -RZ, R84.H1_H1 ;  /* 0x30000054ff547230 */ /* 0x000fe20000004100 */
[----:B------:R-:W-:Y:S01]  /*6fe0*/  F2FP.F16.E4M3.UNPACK_B R98, R146 ;  /* 0x00000092ff62723e */ /* 0x000fe200020006ff */
[C---:B---3--:R-:W-:Y:S01]  /*6ff0*/  FMUL R0, R70.reuse, R4 ;  /* 0x0000000446007220 */ /* 0x048fe20000400000 */
[C---:B------:R-:W-:Y:S01]  /*7000*/  FMUL R2, R70.reuse, R5 ;  /* 0x0000000546027220 */ /* 0x040fe20000400000 */
[C---:B------:R-:W-:Y:S01]  /*7010*/  FMUL R4, R70.reuse, R8 ;  /* 0x0000000846047220 */ /* 0x040fe20000400000 */
[C---:B------:R-:W-:Y:S01]  /*7020*/  FMUL R5, R70.reuse, R9 ;  /* 0x0000000946057220 */ /* 0x040fe20000400000 */
[C---:B------:R-:W-:Y:S01]  /*7030*/  FFMA R0, R73.reuse, R72, R0 ;  /* 0x0000004849007223 */ /* 0x040fe20000000000 */
[C---:B------:R-:W-:Y:S01]  /*7040*/  FFMA R2, R73.reuse, R75, R2 ;  /* 0x0000004b49027223 */ /* 0x040fe20000000002 */
[C---:B------:R-:W-:Y:S01]  /*7050*/  FMUL R8, R70.reuse, R12 ;  /* 0x0000000c46087220 */ /* 0x040fe20000400000 */
[C---:B------:R-:W-:Y:S01]  /*7060*/  FMUL R9, R70.reuse, R13 ;  /* 0x0000000d46097220 */ /* 0x040fe20000400000 */
[C---:B------:R-:W-:Y:S01]  /*7070*/  FMUL R12, R70.reuse, R16 ;  /* 0x00000010460c7220 */ /* 0x040fe20000400000 */
[C---:B------:R-:W-:Y:S01]  /*7080*/  FMUL R13, R70.reuse, R17 ;  /* 0x00000011460d7220 */ /* 0x040fe20000400000 */
[C---:B------:R-:W-:Y:S01]  /*7090*/  FMUL R16, R70.reuse, R20 ;  /* 0x0000001446107220 */ /* 0x040fe20000400000 */
[C---:B------:R-:W-:Y:S01]  /*70a0*/  FMUL R17, R70.reuse, R21 ;  /* 0x0000001546117220 */ /* 0x040fe20000400000 */
[--C-:B------:R-:W-:Y:S02]  /*70b0*/  HADD2.F32 R93, -RZ, R94.reuse.H0_H0 ;  /* 0x2000005eff5d7230 */ /* 0x100fe40000004100 */
[C---:B------:R-:W-:Y:S01]  /*70c0*/  FMUL R20, R70.reuse, R24 ;  /* 0x0000001846147220 */ /* 0x040fe20000400000 */
[----:B------:R-:W-:Y:S02]  /*70d0*/  HADD2.F32 R94, -RZ, R94.H1_H1 ;  /* 0x3000005eff5e7230 */ /* 0x000fe40000004100 */
[C---:B------:R-:W-:Y:S01]  /*70e0*/  FMUL R21, R70.reuse, R25 ;  /* 0x0000001946157220 */ /* 0x040fe20000400000 */
[--C-:B------:R-:W-:Y:S02]  /*70f0*/  HADD2.F32 R97, -RZ, R98.reuse.H0_H0 ;  /* 0x20000062ff617230 */ /* 0x100fe40000004100 */
[C---:B------:R-:W-:Y:S01]  /*7100*/  FMUL R24, R70.reuse, R28 ;  /* 0x0000001c46187220 */ /* 0x040fe20000400000 */
[----:B------:R-:W-:Y:S02]  /*7110*/  HADD2.F32 R98, -RZ, R98.H1_H1 ;  /* 0x30000062ff627230 */ /* 0x000fe40000004100 */
[C---:B------:R-:W-:Y:S01]  /*7120*/  FMUL R25, R70.reuse, R29 ;  /* 0x0000001d46197220 */ /* 0x040fe20000400000 */
[C---:B------:R-:W-:Y:S01]  /*7130*/  FMUL R28, R70.reuse, R32 ;  /* 0x00000020461c7220 */ /* 0x040fe20000400000 */
[C---:B------:R-:W-:Y:S01]  /*7140*/  FMUL R29, R70.reuse, R33 ;  /* 0x00000021461d7220 */ /* 0x040fe20000400000 */
[C---:B------:R-:W-:Y:S01]  /*7150*/  FMUL R32, R70.reuse, R36 ;  /* 0x0000002446207220 */ /* 0x040fe20000400000 */
[----:B------:R-:W-:Y:S01]  /*7160*/  F2FP.F16.E4M3.UNPACK_B R96, R145.H1 ;  /* 0x00000091ff60723e */ /* 0x000fe200030006ff */
[C---:B------:R-:W-:Y:S01]  /*7170*/  FMUL R33, R70.reuse, R37 ;  /* 0x0000002546217220 */ /* 0x040fe20000400000 */
[C---:B------:R-:W-:Y:S01]  /*7180*/  FMUL R36, R70.reuse, R40 ;  /* 0x0000002846247220 */ /* 0x040fe20000400000 */
[----:B------:R-:W-:Y:S01]  /*7190*/  F2FP.F16.E4M3.UNPACK_B R100, R146.H1 ;  /* 0x00000092ff64723e */ /* 0x000fe200030006ff */
[C---:B------:R-:W-:Y:S01]  /*71a0*/  FMUL R37, R70.reuse, R41 ;  /* 0x0000002946257220 */ /* 0x040fe20000400000 */
[C---:B------:R-:W-:Y:S01]  /*71b0*/  FMUL R40, R70.reuse, R44 ;  /* 0x0000002c46287220 */ /* 0x040fe20000400000 */
[----:B------:R-:W-:Y:S01]  /*71c0*/  F2FP.F16.E4M3.UNPACK_B R102, R147 ;  /* 0x00000093ff66723e */ /* 0x000fe200020006ff */
[C---:B------:R-:W-:Y:S01]  /*71d0*/  FMUL R41, R70.reuse, R45 ;  /* 0x0000002d46297220 */ /* 0x040fe20000400000 */
[C---:B------:R-:W-:Y:S01]  /*71e0*/  FMUL R44, R70.reuse, R48 ;  /* 0x00000030462c7220 */ /* 0x040fe20000400000 */
[----:B------:R-:W-:Y:S01]  /*71f0*/  F2FP.F16.E4M3.UNPACK_B R104, R147.H1 ;  /* 0x00000093ff68723e */ /* 0x000fe200030006ff */
[C---:B------:R-:W-:Y:S01]  /*7200*/  FMUL R45, R70.reuse, R49 ;  /* 0x00000031462d7220 */ /* 0x040fe20000400000 */
[--C-:B------:R-:W-:Y:S02]  /*7210*/  HADD2.F32 R101, -RZ, R102.reuse.H0_H0 ;  /* 0x20000066ff657230 */ /* 0x100fe40000004100 */
[C---:B------:R-:W-:Y:S01]  /*7220*/  FMUL R48, R70.reuse, R52 ;  /* 0x0000003446307220 */ /* 0x040fe20000400000 */
[----:B------:R-:W-:Y:S01]  /*7230*/  F2FP.F16.E4M3.UNPACK_B R106, R148 ;  /* 0x00000094ff6a723e */ /* 0x000fe200020006ff */
[----:B------:R-:W-:Y:S02]  /*7240*/  HADD2.F32 R102, -RZ, R102.H1_H1 ;  /* 0x30000066ff667230 */ /* 0x000fe40000004100 */
[C---:B------:R-:W-:Y:S01]  /*7250*/  FMUL R49, R70.reuse, R53 ;  /* 0x0000003546317220 */ /* 0x040fe20000400000 */
[C---:B------:R-:W-:Y:S01]  /*7260*/  FMUL R52, R70.reuse, R56 ;  /* 0x0000003846347220 */ /* 0x040fe20000400000 */
[----:B------:R-:W-:Y:S01]  /*7270*/  F2FP.F16.E4M3.UNPACK_B R108, R148.H1 ;  /* 0x00000094ff6c723e */ /* 0x000fe200030006ff */
[--C-:B------:R-:W-:Y:S02]  /*7280*/  HADD2.F32 R105, -RZ, R106.reuse.H0_H0 ;  /* 0x2000006aff697230 */ /* 0x100fe40000004100 */
[C---:B------:R-:W-:Y:S01]  /*7290*/  FMUL R53, R70.reuse, R57 ;  /* 0x0000003946357220 */ /* 0x040fe20000400000 */
[----:B------:R-:W-:Y:S02]  /*72a0*/  HADD2.F32 R106, -RZ, R106.H1_H1 ;  /* 0x3000006aff6a7230 */ /* 0x000fe40000004100 */
        /* <DEDUP_REMOVED lines=11> */
[C---:B------:R-:W-:Y:S01]  /*7360*/  FFMA R3, R73.reuse, R74, R3 ;  /* 0x0000004a49037223 */ /* 0x040fe20000000003 */
[----:B------:R-:W-:Y:S01]  /*7370*/  F2FP.F16.E4M3.UNPACK_B R116, R150.H1 ;  /* 0x00000096ff74723e */ /* 0x000fe200030006ff */
[--C-:B------:R-:W-:Y:S02]  /*7380*/  HADD2.F32 R113, -RZ, R114.reuse.H0_H0 ;  /* 0x20000072ff717230 */ /* 0x100fe40000004100 */
[C---:B------:R-:W-:Y:S01]  /*7390*/  FFMA R7, R73.reuse, R76, R7 ;  /* 0x0000004c49077223 */ /* 0x040fe20000000007 */
[C---:B------:R-:W-:Y:S01]  /*73a0*/  FFMA R4, R73.reuse, R77, R4 ;  /* 0x0000004d49047223 */ /* 0x040fe20000000004 */
[----:B------:R-:W-:Y:S01]  /*73b0*/  F2FP.F16.E4M3.UNPACK_B R118, R151 ;  /* 0x00000097ff76723e */ /* 0x000fe200020006ff */
[----:B------:R-:W-:Y:S01]  /*73c0*/  FFMA R5, R73, R78, R5 ;  /* 0x0000004e49057223 */ /* 0x000fe20000000005 */
[----:B------:R-:W-:Y:S01]  /*73d0*/  HADD2.F32 R114, -RZ, R114.H1_H1 ;  /* 0x30000072ff727230 */ /* 0x000fe20000004100 */
[----:B------:R-:W-:Y:S01]  /*73e0*/  F2FP.SATFINITE.E4M3.F32.PACK_AB_MERGE_C R173, R7, R3, RZ ;  /* 0x0000000307ad723e */ /* 0x000fe200048070ff */
[C---:B------:R-:W-:Y:S01]  /*73f0*/  FMUL R6, R70.reuse, R10 ;  /* 0x0000000a46067220 */ /* 0x040fe20000400000 */
[--C-:B------:R-:W-:Y:S02]  /*7400*/  HADD2.F32 R117, -RZ, R118.reuse.H0_H0 ;  /* 0x20000076ff757230 */ /* 0x100fe40000004100 */
[----:B------:R-:W-:Y:S01]  /*7410*/  FMUL R11, R70, R11 ;  /* 0x0000000b460b7220 */ /* 0x000fe20000400000 */
[----:B------:R-:W-:Y:S01]  /*7420*/  F2FP.SATFINITE.E4M3.F32.PACK_AB_MERGE_C R172, R2, R0, R173 ;  /* 0x0000000002ac723e */ /* 0x000fe200048070ad */
[C---:B------:R-:W-:Y:S01]  /*7430*/  FFMA R6, R73.reuse, R79, R6 ;  /* 0x0000004f49067223 */ /* 0x040fe20000000006 */
[----:B------:R-:W-:Y:S02]  /*7440*/  HADD2.F32 R118, -RZ, R118.H1_H1 ;  /* 0x30000076ff767230 */ /* 0x000fe40000004100 */
[C---:B------:R-:W-:Y:S01]  /*7450*/  FFMA R11, R73.reuse, R80, R11 ;  /* 0x00000050490b7223 */ /* 0x040fe2000000000b */
[C---:B------:R-:W-:Y:S01]  /*7460*/  FFMA R8, R73.reuse, R81, R8 ;  /* 0x0000005149087223 */ /* 0x040fe20000000008 */
[----:B------:R-:W-:Y:S01]  /*7470*/  F2FP.F16.E4M3.UNPACK_B R120, R151.H1 ;  /* 0x00000097ff78723e */ /* 0x000fe200030006ff */
[----:B------:R-:W-:Y:S01]  /*7480*/  FFMA R9, R73, R82, R9 ;  /* 0x0000005249097223 */ /* 0x000fe20000000009 */
[C---:B------:R-:W-:Y:S01]  /*7490*/  FMUL R10, R70.reuse, R14 ;  /* 0x0000000e460a7220 */ /* 0x040fe20000400000 */
[----:B------:R-:W-:Y:S01]  /*74a0*/  F2FP.F16.E4M3.UNPACK_B R122, R152 ;  /* 0x00000098ff7a723e */ /* 0x000fe200020006ff */
[C---:B------:R-:W-:Y:S01]  /*74b0*/  FMUL R15, R70.reuse, R15 ;  /* 0x0000000f460f7220 */ /* 0x040fe20000400000 */
[----:B------:R-:W-:Y:S01]  /*74c0*/  HADD2.F32 R87, -RZ, R88.H0_H0 ;  /* 0x20000058ff577230 */ /* 0x000fe20000004100 */
[----:B------:R-:W-:Y:S01]  /*74d0*/  F2FP.SATFINITE.E4M3.F32.PACK_AB_MERGE_C R174, R11, R6, RZ ;  /* 0x000000060bae723e */ /* 0x000fe200048070ff */
[C---:B------:R-:W-:Y:S01]  /*74e0*/  FFMA R10, R73.reuse, R83, R10 ;  /* 0x00000053490a7223 */ /* 0x040fe2000000000a */
[C---:B------:R-:W-:Y:S01]  /*74f0*/  FFMA R15, R73.reuse, R84, R15 ;  /* 0x00000054490f7223 */ /* 0x040fe2000000000f */
[C---:B------:R-:W-:Y:S01]  /*7500*/  FFMA R12, R73.reuse, R85, R12 ;  /* 0x00000055490c7223 */ /* 0x040fe2000000000c */
[----:B------:R-:W-:Y:S01]  /*7510*/  F2FP.F16.E4M3.UNPACK_B R124, R152.H1 ;  /* 0x00000098ff7c723e */ /* 0x000fe200030006ff */
[----:B------:R-:W-:Y:S01]  /*7520*/  FFMA R13, R73, R86, R13 ;  /* 0x00000056490d7223 */ /* 0x000fe2000000000d */
[----:B------:R-:W-:Y:S01]  /*7530*/  F2FP.SATFINITE.E4M3.F32.PACK_AB_MERGE_C R173, R5, R4, R174 ;  /* 0x0000000405ad723e */ /* 0x000fe200048070ae */
[--C-:B------:R-:W-:Y:S01]  /*7540*/  HADD2.F32 R121, -RZ, R122.reuse.H0_H0 ;  /* 0x2000007aff797230 */ /* 0x100fe20000004100 */
[----:B------:R-:W-:Y:S01]  /*7550*/  F2FP.SATFINITE.E4M3.F32.PACK_AB_MERGE_C R174, R15, R10, RZ ;  /* 0x0000000a0fae723e */ /* 0x000fe200048070ff */
[----:B------:R-:W-:Y:S02]  /*7560*/  HADD2.F32 R122, -RZ, R122.H1_H1 ;  /* 0x3000007aff7a7230 */ /* 0x000fe40000004100 */
[C---:B------:R-:W-:Y:S01]  /*7570*/  FMUL R14, R70.reuse, R18 ;  /* 0x00000012460e7220 */ /* 0x040fe20000400000 */
[----:B------:R-:W-:Y:S01]  /*7580*/  HADD2.F32 R88, -RZ, R88.H1_H1 ;  /* 0x30000058ff587230 */ /* 0x000fe20000004100 */
[----:B------:R-:W-:Y:S01]  /*7590*/  F2FP.SATFINITE.E4M3.F32.PACK_AB_MERGE_C R174, R9, R8, R174 ;  /* 0x0000000809ae723e */ /* 0x000fe200048070ae */
[C---:B------:R-:W-:Y:S01]  /*75a0*/  FMUL R19, R70.reuse, R19 ;  /* 0x0000001346137220 */ /* 0x040fe20000400000 */
[--C-:B------:R-:W-:Y:S02]  /*75b0*/  HADD2.F32 R91, -RZ, R92.reuse.H0_H0 ;  /* 0x2000005cff5b7230 */ /* 0x100fe40000004100 */
[C---:B------:R-:W-:Y:S01]  /*75c0*/  FFMA R14, R73.reuse, R87, R14 ;  /* 0x00000057490e7223 */ /* 0x040fe2000000000e */
[----:B------:R-:W-:Y:S02]  /*75d0*/  HADD2.F32 R92, -RZ, R92.H1_H1 ;  /* 0x3000005cff5c7230 */ /* 0x000fe40000004100 */
[C---:B------:R-:W-:Y:S01]  /*75e0*/  FFMA R19, R73.reuse, R88, R19 ;  /* 0x0000005849137223 */ /* 0x040fe20000000013 */
[C---:B------:R-:W-:Y:S01]  /*75f0*/  FFMA R16, R73.reuse, R89, R16 ;  /* 0x0000005949107223 */ /* 0x040fe20000000010 */
        /* <DEDUP_REMOVED lines=17> */
[----:B------:R1:W-:Y:S01]  /*7710*/  STS.128 [R137+UR44+0x4200], R172 ;  /* 0x004200ac89007988 */ /* 0x0003e20008000c2c */
[----:B------:R-:W-:Y:S01]  /*7720*/  F2FP.SATFINITE.E4M3.F32.PACK_AB_MERGE_C R180, R17, R16, R180 ;  /* 0x0000001011b4723e */ /* 0x000fe200048070b4 */
[C---:B------:R-:W-:Y:S01]  /*7730*/  FFMA R22, R73.reuse, R95, R22 ;  /* 0x0000005f49167223 */ /* 0x040fe20000000016 */
[C---:B------:R-:W-:Y:S01]  /*7740*/  FMUL R27, R70.reuse, R27 ;  /* 0x0000001b461b7220 */ /* 0x040fe20000400000 */
[--C-:B------:R-:W-:Y:S02]  /*7750*/  HADD2.F32 R99, -RZ, R100.reuse.H0_H0 ;  /* 0x20000064ff637230 */ /* 0x100fe40000004100 */
[C---:B------:R-:W-:Y:S01]  /*7760*/  FMUL R26, R70.reuse, R30 ;  /* 0x0000001e461a7220 */ /* 0x040fe20000400000 */
[----:B------:R-:W-:Y:S02]  /*7770*/  HADD2.F32 R100, -RZ, R100.H1_H1 ;  /* 0x30000064ff647230 */ /* 0x000fe40000004100 */
[C---:B------:R-:W-:Y:S01]  /*7780*/  FFMA R27, R73.reuse, R96, R27 ;  /* 0x00000060491b7223 */ /* 0x040fe2000000001b */
[C---:B------:R-:W-:Y:S01]  /*7790*/  FFMA R24, R73.reuse, R97, R24 ;  /* 0x0000006149187223 */ /* 0x040fe20000000018 */
[C---:B------:R-:W-:Y:S01]  /*77a0*/  FFMA R25, R73.reuse, R98, R25 ;  /* 0x0000006249197223 */ /* 0x040fe20000000019 */
[----:B------:R-:W-:Y:S01]  /*77b0*/  F2FP.F16.E4M3.UNPACK_B R130, R154 ;  /* 0x0000009aff82723e */ /* 0x000fe200020006ff */
[----:B------:R-:W-:Y:S01]  /*77c0*/  FFMA R26, R73, R99, R26 ;  /* 0x00000063491a7223 */ /* 0x000fe2000000001a */
[----:B------:R-:W-:Y:S01]  /*77d0*/  F2FP.SATFINITE.E4M3.F32.PACK_AB_MERGE_C R181, R27, R22, RZ ;  /* 0x000000161bb5723e */ /* 0x000fe200048070ff */
[C---:B------:R-:W-:Y:S01]  /*77e0*/  FMUL R31, R70.reuse, R31 ;  /* 0x0000001f461f7220 */ /* 0x040fe20000400000 */
[--C-:B------:R-:W-:Y:S02]  /*77f0*/  HADD2.F32 R103, -RZ, R104.reuse.H0_H0 ;  /* 0x20000068ff677230 */ /* 0x100fe40000004100 */
[C---:B------:R-:W-:Y:S01]  /*7800*/  FMUL R30, R70.reuse, R34 ;  /* 0x00000022461e7220 */ /* 0x040fe20000400000 */
[----:B------:R-:W-:Y:S01]  /*7810*/  HADD2.F32 R104, -RZ, R104.H1_H1 ;  /* 0x30000068ff687230 */ /* 0x000fe20000004100 */
[----:B------:R-:W-:Y:S01]  /*7820*/  F2FP.SATFINITE.E4M3.F32.PACK_AB_MERGE_C R181, R21, R20, R181 ;  /* 0x0000001415b5723e */ /* 0x000fe200048070b5 */
[C---:B------:R-:W-:Y:S01]  /*7830*/  FFMA R31, R73.reuse, R100, R31 ;  /* 0x00000064491f7223 */ /* 0x040fe2000000001f */
[C---:B------:R-:W-:Y:S01]  /*7840*/  FFMA R28, R73.reuse, R101, R28 ;  /* 0x00000065491c7223 */ /* 0x040fe2000000001c */
[C---:B------:R-:W-:Y:S01]  /*7850*/  FFMA R29, R73.reuse, R102, R29 ;  /* 0x00000066491d7223 */ /* 0x040fe2000000001d */
[----:B------:R-:W-:Y:S01]  /*7860*/  F2FP.F16.E4M3.UNPACK_B R132, R154.H1 ;  /* 0x0000009aff84723e */ /* 0x000fe200030006ff */
[----:B------:R-:W-:Y:S01]  /*7870*/  FFMA R30, R73, R103, R30 ;  /* 0x00000067491e7223 */ /* 0x000fe2000000001e */
[----:B------:R-:W-:Y:S01]  /*7880*/  F2FP.SATFINITE.E4M3.F32.PACK_AB_MERGE_C R182, R31, R26, RZ ;  /* 0x0000001a1fb6723e */ /* 0x000fe200048070ff */
[----:B------:R-:W-:Y:S02]  /*7890*/  HADD2.F32 R129, -RZ, R130.H0_H0 ;  /* 0x20000082ff817230 */ /* 0x000fe40000004100 */
[C---:B------:R-:W-:Y:S01]  /*78a0*/  FMUL R35, R70.reuse, R35 ;  /* 0x0000002346237220 */ /* 0x040fe20000400000 */
[----:B------:R-:W-:Y:S01]  /*78b0*/  HADD2.F32 R107, -RZ, R108.H0_H0 ;  /* 0x2000006cff6b7230 */ /* 0x000fe20000004100 */
[----:B------:R-:W-:Y:S01]  /*78c0*/  F2FP.SATFINITE.E4M3.F32.PACK_AB_MERGE_C R182, R25, R24, R182 ;  /* 0x0000001819b6723e */ /* 0x000fe200048070b6 */
[----:B------:R-:W-:Y:S02]  /*78d0*/  HADD2.F32 R130, -RZ, R130.H1_H1 ;  /* 0x30000082ff827230 */ /* 0x000fe40000004100 */
[C---:B------:R-:W-:Y:S01]  /*78e0*/  FFMA R35, R73.reuse, R104, R35 ;  /* 0x0000006849237223 */ /* 0x040fe20000000023 */
[C---:B------:R-:W-:Y:S01]  /*78f0*/  FFMA R32, R73.reuse, R105, R32 ;  /* 0x0000006949207223 */ /* 0x040fe20000000020 */
[----:B------:R-:W-:Y:S01]  /*7900*/  FFMA R33, R73, R106, R33 ;  /* 0x0000006a49217223 */ /* 0x000fe20000000021 */
[----:B------:R-:W-:Y:S02]  /*7910*/  HADD2.F32 R108, -RZ, R108.H1_H1 ;  /* 0x3000006cff6c7230 */ /* 0x000fe40000004100 */
        /* <DEDUP_REMOVED lines=16> */
[----:B------:R1:W-:Y:S01]  /*7a20*/  STS.128 [R179+0x4010], R180 ;  /* 0x004010b4b3007388 */ /* 0x0003e20000000c00 */
[----:B------:R-:W-:Y:S01]  /*7a30*/  F2FP.SATFINITE.E4M3.F32.PACK_AB_MERGE_C R188, R33, R32, R188 ;  /* 0x0000002021bc723e */ /* 0x000fe200048070bc */
[C---:B------:R-:W-:Y:S01]  /*7a40*/  FFMA R38, R73.reuse, R111, R38 ;  /* 0x0000006f49267223 */ /* 0x040fe20000000026 */
[C---:B------:R-:W-:Y:S01]  /*7a50*/  FMUL R43, R70.reuse, R43 ;  /* 0x0000002b462b7220 */ /* 0x040fe20000400000 */
[--C-:B------:R-:W-:Y:S02]  /*7a60*/  HADD2.F32 R115, -RZ, R116.reuse.H0_H0 ;  /* 0x20000074ff737230 */ /* 0x100fe40000004100 */
[----:B------:R-:W-:Y:S01]  /*7a70*/  FMUL R42, R70, R46 ;  /* 0x0000002e462a7220 */ /* 0x000fe20000400000 */
[----:B------:R-:W-:Y:S02]  /*7a80*/  HADD2.F32 R116, -RZ, R116.H1_H1 ;  /* 0x30000074ff747230 */ /* 0x000fe40000004100 */
[C---:B------:R-:W-:Y:S01]  /*7a90*/  FFMA R43, R73.reuse, R112, R43 ;  /* 0x00000070492b7223 */ /* 0x040fe2000000002b */
[C---:B------:R-:W-:Y:S01]  /*7aa0*/  FFMA R40, R73.reuse, R113, R40 ;  /* 0x0000007149287223 */ /* 0x040fe20000000028 */
[C---:B------:R-:W-:Y:S01]  /*7ab0*/  FFMA R41, R73.reuse, R114, R41 ;  /* 0x0000007249297223 */ /* 0x040fe20000000029 */
[----:B------:R-:W-:Y:S01]  /*7ac0*/  ISETP.NE.AND P0, PT, R178, RZ, PT ;  /* 0x000000ffb200720c */ /* 0x000fe20003f05270 */
        /* <DEDUP_REMOVED lines=10> */
[C---:B------:R-:W-:Y:S01]  /*7b70*/  FMUL R51, R70.reuse, R51 ;  /* 0x0000003346337220 */ /* 0x040fe20000400000 */
[--C-:B------:R-:W-:Y:S02]  /*7b80*/  HADD2.F32 R123, -RZ, R124.reuse.H0_H0 ;  /* 0x2000007cff7b7230 */ /* 0x100fe40000004100 */
[C---:B------:R-:W-:Y:S01]  /*7b90*/  FFMA R46, R73.reuse, R119, R46 ;  /* 0x00000077492e7223 */ /* 0x040fe2000000002e */
[----:B------:R-:W-:Y:S02]  /*7ba0*/  HADD2.F32 R124, -RZ, R124.H1_H1 ;  /* 0x3000007cff7c7230 */ /* 0x000fe40000004100 */
[C---:B------:R-:W-:Y:S01]  /*7bb0*/  FMUL R50, R70.reuse, R54 ;  /* 0x0000003646327220 */ /* 0x040fe20000400000 */
[C---:B------:R-:W-:Y:S01]  /*7bc0*/  FFMA R51, R73.reuse, R120, R51 ;  /* 0x0000007849337223 */ /* 0x040fe20000000033 */
[C---:B------:R-:W-:Y:S01]  /*7bd0*/  FMUL R55, R70.reuse, R55 ;  /* 0x0000003746377220 */ /* 0x040fe20000400000 */
[C---:B------:R-:W-:Y:S01]  /*7be0*/  FFMA R48, R73.reuse, R121, R48 ;  /* 0x0000007949307223 */ /* 0x040fe20000000030 */
[C---:B------:R-:W-:Y:S01]  /*7bf0*/  FFMA R49, R73.reuse, R122, R49 ;  /* 0x0000007a49317223 */ /* 0x040fe20000000031 */
        /* <DEDUP_REMOVED lines=20> */
[----:B------:R-:W-:Y:S01]  /*7d40*/  FFMA R63, R73, R132, R63 ;  /* 0x00000084493f7223 */ /* 0x000fe2000000003f */
[----:B------:R-:W-:Y:S01]  /*7d50*/  FMUL R67, R70, R67 ;  /* 0x0000004346437220 */ /* 0x000fe20000400000 */
[----:B------:R-:W-:Y:S01]  /*7d60*/  F2FP.SATFINITE.E4M3.F32.PACK_AB_MERGE_C R190, R47, R42, RZ ;  /* 0x0000002a2fbe723e */ /* 0x000fe200048070ff */
[----:B------:R-:W-:Y:S01]  /*7d70*/  FFMA R60, R73, R133, R60 ;  /* 0x00000085493c7223 */ /* 0x000fe2000000003c */
[----:B------:R-:W-:Y:S01]  /*7d80*/  F2FP.SATFINITE.E4M3.F32.PACK_AB_MERGE_C R191, R51, R46, RZ ;  /* 0x0000002e33bf723e */ /* 0x000fe200048070ff */
[C---:B------:R-:W-:Y:S01]  /*7d90*/  FFMA R61, R73.reuse, R134, R61 ;  /* 0x00000086493d7223 */ /* 0x040fe2000000003d */
[C---:B------:R-:W-:Y:S01]  /*7da0*/  FFMA R62, R73.reuse, R135, R62 ;  /* 0x00000087493e7223 */ /* 0x040fe2000000003e */
[----:B------:R-:W-:Y:S01]  /*7db0*/  FFMA R67, R73, R136, R67 ;  /* 0x0000008849437223 */ /* 0x000fe20000000043 */
[----:B------:R-:W-:Y:S02]  /*7dc0*/  F2FP.SATFINITE.E4M3.F32.PACK_AB_MERGE_C R190, R41, R40, R190 ;  /* 0x0000002829be723e */ /* 0x000fe400048070be */
[----:B------:R-:W-:Y:S02]  /*7dd0*/  F2FP.SATFINITE.E4M3.F32.PACK_AB_MERGE_C R191, R45, R44, R191 ;  /* 0x0000002c2dbf723e */ /* 0x000fe400048070bf */
[----:B------:R-:W-:Y:S02]  /*7de0*/  F2FP.SATFINITE.E4M3.F32.PACK_AB_MERGE_C R192, R55, R50, RZ ;  /* 0x0000003237c0723e */ /* 0x000fe400048070ff */
[----:B------:R-:W-:Y:S01]  /*7df0*/  F2FP.SATFINITE.E4M3.F32.PACK_AB_MERGE_C R193, R59, R54, RZ ;  /* 0x000000363bc1723e */ /* 0x000fe200048070ff */
[----:B------:R1:W-:Y:S01]  /*7e00*/  STS.128 [R185+0x4020], R188 ;  /* 0x004020bcb9007388 */ /* 0x0003e20000000c00 */
[----:B------:R-:W-:Y:S02]  /*7e10*/  F2FP.SATFINITE.E4M3.F32.PACK_AB_MERGE_C R194, R63, R58, RZ ;  /* 0x0000003a3fc2723e */ /* 0x000fe400048070ff */
[----:B------:R-:W-:Y:S02]  /*7e20*/  F2FP.SATFINITE.E4M3.F32.PACK_AB_MERGE_C R195, R67, R62, RZ ;  /* 0x0000003e43c3723e */ /* 0x000fe400048070ff */
[----:B------:R-:W-:Y:S02]  /*7e30*/  F2FP.SATFINITE.E4M3.F32.PACK_AB_MERGE_C R192, R49, R48, R192 ;  /* 0x0000003031c0723e */ /* 0x000fe400048070c0 */
[----:B------:R-:W-:Y:S02]  /*7e40*/  F2FP.SATFINITE.E4M3.F32.PACK_AB_MERGE_C R193, R53, R52, R193 ;  /* 0x0000003435c1723e */ /* 0x000fe400048070c1 */
[----:B------:R-:W-:Y:S02]  /*7e50*/  F2FP.SATFINITE.E4M3.F32.PACK_AB_MERGE_C R194, R57, R56, R194 ;  /* 0x0000003839c2723e */ /* 0x000fe400048070c2 */
[----:B------:R-:W-:Y:S02]  /*7e60*/  F2FP.SATFINITE.E4M3.F32.PACK_AB_MERGE_C R195, R61, R60, R195 ;  /* 0x0000003c3dc3723e */ /* 0x000fe400048070c3 */
[----:B------:R-:W-:Y:S02]  /*7e70*/  LEA R197, R166, UR44, 0x3 ;  /* 0x0000002ca6c57c11 */ /* 0x000fe4000f8e18ff */
[----:B------:R-:W-:Y:S01]  /*7e80*/  @P6 SHF.L.U32 R202, R165, 0x1f, RZ ;  /* 0x0000001fa5ca6819 */ /* 0x000fe200000006ff */
[----:B------:R1:W-:Y:S01]  /*7e90*/  STS.128 [R184+0x4010], R192 ;  /* 0x004010c0b8007388 */ /* 0x0003e20000000c00 */
[----:B------:R-:W-:Y:S01]  /*7ea0*/  @!PT LDS RZ, [RZ] ;  /* 0x00000000fffff984 */ /* 0x000fe20000000800 */
[----:B------:R-:W-:Y:S01]  /*7eb0*/  @!PT LDS RZ, [RZ] ;  /* 0x00000000fffff984 */ /* 0x000fe20000000800 */
[----:B------:R-:W-:Y:S01]  /*7ec0*/  @!PT LDS RZ, [RZ] ;  /* 0x00000000fffff984 */ /* 0x000fe20000000800 */
[----:B------:R-:W-:Y:S01]  /*7ed0*/  @!PT LDS RZ, [RZ] ;  /* 0x00000000fffff984 */ /* 0x000fe20000000800 */
[----:B------:R2:W-:Y:S07]  /*7ee0*/  MEMBAR.ALL.CTA ;  /* 0x0000000000007992 */ /* 0x0005ee0000008000 */
[----:B--2---:R-:W2:Y:S02]  /*7ef0*/  FENCE.VIEW.ASYNC.S ;  /* 0x00000000000073c6 */ /* 0x004ea40000000000 */
[----:B--2---:R-:W-:Y:S06]  /*7f00*/  BAR.SYNC.DEFER_BLOCKING 0x1, 0x80 ;  /* 0x0042000000007b1d */ /* 0x004fec0000010000 */
[----:B------:R-:W-:Y:S05]  /*7f10*/  @P0 BRA `(.L_x_127) ;  /* 0x0000000000280947 */ /* 0x000fea0003800000 */
[----:B------:R-:W2:Y:S01]  /*7f20*/  LDCU.64 UR6, c[0x0][0x348] ;  /* 0x00006900ff0677ac */ /* 0x000ea20008000a00 */
[----:B------:R-:W-:Y:S01]  /*7f30*/  UIADD3 UR4, UPT, UPT, UR44, 0x4200, URZ ;  /* 0x000042002c047890 */ /* 0x000fe2000fffe0ff */
[----:B------:R-:W-:Y:S05]  /*7f40*/  UMOV UR51, UR36 ;  /* 0x0000002400337c82 */ /* 0x000fea0008000000 */
[----:B------:R-:W-:Y:S04]  /*7f50*/  MOV R177, UR4 ;  /* 0x0000000400b17c02 */ /* 0x000fe80008000f00 */
[----:B------:R-:W-:Y:S01]  /*7f60*/  R2UR UR48, R177 ;  /* 0x00000000b13072ca */ /* 0x000fe200000e0000 */
[----:B--2---:R-:W-:Y:S04]  /*7f70*/  UIADD3 UR4, UP0, UPT, UR6, 0x680, URZ ;  /* 0x0000068006047890 */ /* 0x004fe8000ff1e0ff */
[----:B------:R-:W-:Y:S09]  /*7f80*/  UIADD3.X UR5, UPT, UPT, URZ, UR7, URZ, UP0, !UPT ;  /* 0x00000007ff057290 */ /* 0x000ff200087fe4ff */
[----:B------:R2:W-:Y:S01]  /*7f90*/  UTMASTG.3D [UR48], [UR4] ;  /* 0x00000030040073b5 */ /* 0x0005e20008010000 */
[----:B------:R0:W-:Y:S01]  /*7fa0*/  UTMACMDFLUSH ;  /* 0x00000000000079b7 */ /* 0x0001e20000000000 */
[----:B--2---:R-:W-:Y:S04]  /*7fb0*/  DEPBAR.LE SB0, 0x1 ;  /* 0x000080400000791a */ /* 0x004fe80000000000 */
.L_x_127:
[----:B------:R-:W-:Y:S05]  /*7fc0*/  BSYNC.RECONVERGENT B0 ;  /* 0x0000000000007941 */ /* 0x000fea0003800200 */
.L_x_126:
[----:B------:R-:W-:Y:S06]  /*7fd0*/  BAR.SYNC.DEFER_BLOCKING 0x1, 0x80 ;  /* 0x0042000000007b1d */ /* 0x000fec0000010000 */
[----:B------:R-:W2:Y:S01]  /*7fe0*/  @P6 SYNCS.PHASECHK.TRANS64.TRYWAIT P0, [R197+URZ+0x100], R202 ;  /* 0x000100cac50065a7 */ /* 0x000ea200080011ff */
[----:B------:R-:W-:Y:S01]  /*7ff0*/  BSSY B1, `(.L_x_128) ;  /* 0x0000023000017945 */ /* 0x000fe20003800000 */
[----:B--2---:R-:W-:Y:S03]  /*8000*/  @P6 SEL R186, RZ, 0x1, !P0 ;  /* 0x00000001ffba6807 */ /* 0x004fe60004000000 */
[----:B------:R-:W-:Y:S05]  /*8010*/  @!P6 BRA `(.L_x_129) ;  /* 0x000000000080e947 */ /* 0x000fea0003800000 */
[----:B------:R-:W-:Y:S01]  /*8020*/  ISETP.NE.AND P1, PT, R187, RZ, PT ;  /* 0x000000ffbb00720c */ /* 0x000fe20003f25270 */
[----:B------:R-:W2:Y:S01]  /*8030*/  S2R R0, SR_CgaCtaId ;  /* 0x0000000000007919 */ /* 0x000ea20000008800 */
[----:B------:R-:W-:Y:S01]  /*8040*/  ISETP.NE.AND P0, PT, R186, RZ, PT ;  /* 0x000000ffba00720c */ /* 0x000fe20003f05270 */
[----:B------:R-:W-:Y:S10]  /*8050*/  BSSY B0, `(.L_x_130) ;  /* 0x0000009000007945 */ /* 0x000ff40003800000 */
[----:B------:R-:W-:Y:S04]  /*8060*/  @P1 IMAD R3, R166, 0x2000, R171 ;  /* 0x00002000a6031824 */ /* 0x000fe800078e02ab */
[C---:B------:R-:W-:Y:S01]  /*8070*/  @P1 IMAD.IADD R5, R3.reuse, 0x1, R196 ;  /* 0x0000000103051824 */ /* 0x040fe200078e02c4 */
[----:B------:R-:W-:Y:S03]  /*8080*/  @P1 IADD3 R200, PT, PT, R3, R200, RZ ;  /* 0x000000c803c81210 */ /* 0x000fe60007ffe0ff */
[----:B------:R-:W-:Y:S01]  /*8090*/  @P1 IMAD.IADD R198, R198, 0x1, R5 ;  /* 0x00000001c6c61824 */ /* 0x000fe200078e0205 */
[----:B------:R-:W-:Y:S06]  /*80a0*/  @P0 BRA `(.L_x_131) ;  /* 0x00000000000c0947 */ /* 0x000fec0003800000 */
[----:B------:R-:W-:Y:S04]  /*80b0*/  SHF.L.U32 R2, R165, 0x1f, RZ ;  /* 0x0000001fa5027819 */ /* 0x000fe800000006ff */
[----:B------:R-:W3:Y:S02]  /*80c0*/  SYNCS.PHASECHK.TRANS64.TRYWAIT P0, [R197+URZ+0x100], R2 ;  /* 0x00010002c50075a7 */ /* 0x000ee400080011ff */
[----:B---3--:R-:W-:Y:S05]  /*80d0*/  @!P0 BRA `(.L_x_132) ;  /* 0x0000002400288947 */ /* 0x008fea0003800000 */
.L_x_131:
[----:B------:R-:W-:Y:S05]  /*80e0*/  BSYNC B0 ;  /* 0x0000000000007941 */ /* 0x000fea0003800000 */
.L_x_130:
[----:B------:R-:W-:Y:S01]  /*80f0*/  ISETP.NE.AND P0, PT, R187, RZ, PT ;  /* 0x000000ffbb00720c */ /* 0x000fe20003f05270 */
[----:B---3--:R-:W-:Y:S02]  /*8100*/  VIADD R197, R197, 0x110 ;  /* 0x00000110c5c57836 */ /* 0x008fe40000000000 */
[----:B------:R-:W-:Y:S03]  /*8110*/  VIADD R166, R166, 0x1 ;  /* 0x00000001a6a67836 */ /* 0x000fe60000000000 */
[----:B--2---:R-:W-:Y:S07]  /*8120*/  PRMT R0, R0, 0x654, R197 ;  /* 0x0000065400007816 */ /* 0x004fee00000000c5 */
[----:B------:R2:W3:Y:S04]  /*8130*/  @P0 LDS.128 R140, [R3] ;  /* 0x00000000038c0984 */ /* 0x0004e80000000c00 */
[----:B------:R2:W4:Y:S04]  /*8140*/  @P0 LDS.128 R144, [R5+0x10] ;  /* 0x0000100005900984 */ /* 0x0005280000000c00 */
        /* <DEDUP_REMOVED lines=12> */
[----:B--234-:R-:W-:Y:S02]  /*8210*/  LOP3.LUT R165, R165, R0, RZ, 0x3c, !PT ;  /* 0x00000000a5a57212 */ /* 0x01cfe400078e3cff */
.L_x_129:
[----:B------:R-:W-:Y:S05]  /*8220*/  BSYNC B1 ;  /* 0x0000000000017941 */ /* 0x000fea0003800000 */
.L_x_128:
[----:B------:R-:W-:Y:S05]  /*8230*/  VIADD R0, R71, 0x40 ;  /* 0x0000004047007836 */ /* 0x000fea0000000000 */
[----:B------:R-:W-:Y:S04]  /*8240*/  SHF.R.U32.HI R0, RZ, 0x15, R0 ;  /* 0x00000015ff007819 */ /* 0x000fe80000011600 */
[----:B------:R-:W-:Y:S11]  /*8250*/  LOP3.LUT P0, RZ, R0, 0x3, R159, 0x48, !PT ;  /* 0x0000000300ff7812 */ /* 0x000ff6000780489f */
[----:B------:R-:W-:Y:S02]  /*8260*/  @!UPT UIADD3 URZ, UPT, UPT, URZ, URZ, URZ ;  /* 0x000000fffffff290 */ /* 0x000fe4000fffe0ff */
        /* <DEDUP_REMOVED lines=8> */
[----:B------:R-:W5:Y:S01]  /*82f0*/  LDCU.64 UR4, c[0x4][0x10] ;  /* 0x01000200ff0477ac */ /* 0x000f620008000a00 */
[----:B--2---:R-:W-:Y:S01]  /*8300*/  MOV R5, UR9 ;  /* 0x0000000900057c02 */ /* 0x004fe20008000f00 */
[----:B------:R-:W-:Y:S01]  /*8310*/  IMAD.U32 R4, RZ, RZ, UR8 ;  /* 0x00000008ff047e24 */ /* 0x000fe2000f8e00ff */
[----:B---3--:R-:W-:Y:S01]  /*8320*/  MOV R7, UR7 ;  /* 0x0000000700077c02 */ /* 0x008fe20008000f00 */
[----:B------:R-:W-:Y:S01]  /*8330*/  IMAD.U32 R6, RZ, RZ, UR6 ;  /* 0x00000006ff067e24 */ /* 0x000fe2000f8e00ff */
[----:B-----5:R-:W-:Y:S01]  /*8340*/  MOV R11, UR5 ;  /* 0x00000005000b7c02 */ /* 0x020fe20008000f00 */
[----:B------:R-:W-:Y:S02]  /*8350*/  IMAD.U32 R10, RZ, RZ, UR4 ;  /* 0x00000004ff0a7e24 */ /* 0x000fe4000f8e00ff */
[----:B------:R-:W-:Y:S07]  /*8360*/  LEPC R20, `(.L_x_133) ;  /* 0x000000001014794e */ /* 0x000fee0000000000 */
[----:B-1--4-:R-:W-:Y:S05]  /*8370*/  CALL.ABS.NOINC R2 ;  /* 0x0000000002007343 */ /* 0x012fea0003c00000 */
.L_x_133:
[----:B------:R-:W-:Y:S01]  /*8380*/  ISETP.NE.AND P0, PT, R178, RZ, PT ;  /* 0x000000ffb200720c */ /* 0x000fe20003f05270 */
[----:B------:R-:W-:Y:S05]  /*8390*/  WARPSYNC.ALL ;  /* 0x0000000000007948 */ /* 0x000fea0003800000 */
[----:B------:R-:W-:Y:S01]  /*83a0*/  R2UR UR4, R71 ;  /* 0x00000000470472ca */ /* 0x000fe200000e0000 */
[----:B------:R-:W-:Y:S01]  /*83b0*/  BSSY.RECONVERGENT B0, `(.L_x_134) ;  /* 0x000011d000007945 */ /* 0x000fe20003800200 */
[----:B------:R-:W-:Y:S02]  /*83c0*/  F2FP.F16.E4M3.UNPACK_B R11, R141 ;  /* 0x0000008dff0b723e */ /* 0x000fe400020006ff */
[----:B------:R-:W-:Y:S02]  /*83d0*/  F2FP.F16.E4M3.UNPACK_B R10, R142 ;  /* 0x0000008eff0a723e */ /* 0x000fe400020006ff */
[----:B------:R-:W-:Y:S01]  /*83e0*/  F2FP.F16.E4M3.UNPACK_B R9, R143 ;  /* 0x0000008fff09723e */ /* 0x000fe200020006ff */
[--C-:B------:R-:W-:Y:S01]  /*83f0*/  HADD2.F32 R74, -RZ, R11.reuse.H0_H0 ;  /* 0x2000000bff4a7230 */ /* 0x100fe20000004100 */
[----:B------:R-:W-:Y:S01]  /*8400*/  F2FP.F16.E4M3.UNPACK_B R8, R144 ;  /* 0x00000090ff08723e */ /* 0x000fe200020006ff */
[----:B------:R-:W-:Y:S01]  /*8410*/  HADD2.F32 R76, -RZ, R11.H1_H1 ;  /* 0x3000000bff4c7230 */ /* 0x000fe20000004100 */
[----:B------:R-:W-:Y:S01]  /*8420*/  F2FP.F16.E4M3.UNPACK_B R7, R145 ;  /* 0x00000091ff07723e */ /* 0x000fe200020006ff */
[--C-:B------:R-:W-:Y:S01]  /*8430*/  HADD2.F32 R77, -RZ, R10.reuse.H0_H0 ;  /* 0x2000000aff4d7230 */ /* 0x100fe20000004100 */
[----:B------:R-:W-:Y:S01]  /*8440*/  F2FP.F16.E4M3.UNPACK_B R6, R146 ;  /* 0x00000092ff06723e */ /* 0x000fe200020006ff */
[----:B------:R-:W-:Y:S01]  /*8450*/  HADD2.F32 R80, -RZ, R10.H1_H1 ;  /* 0x3000000aff507230 */ /* 0x000fe20000004100 */
[----:B------:R-:W-:Y:S01]  /*8460*/  F2FP.F16.E4M3.UNPACK_B R5, R147 ;  /* 0x00000093ff05723e */ /* 0x000fe200020006ff */
[--C-:B------:R-:W-:Y:S01]  /*8470*/  HADD2.F32 R81, -RZ, R9.reuse.H0_H0 ;  /* 0x20000009ff517230 */ /* 0x100fe20000004100 */
[----:B-1----:R-:W-:Y:S01]  /*8480*/  F2FP.F16.E4M3.UNPACK_B R4, R148 ;  /* 0x00000094ff04723e */ /* 0x002fe200020006ff */
[----:B------:R-:W-:Y:S01]  /*8490*/  HADD2.F32 R83, -RZ, R9.H1_H1 ;  /* 0x30000009ff537230 */ /* 0x000fe20000004100 */
[-C--:B------:R-:W-:Y:S01]  /*84a0*/  F2FP.F16.E4M3.UNPACK_B R2, R140.reuse ;  /* 0x0000008cff02723e */ /* 0x080fe200020006ff */
[--C-:B------:R-:W-:Y:S01]  /*84b0*/  HADD2.F32 R86, -RZ, R8.reuse.H0_H0 ;  /* 0x20000008ff567230 */ /* 0x100fe20000004100 */
[----:B------:R-:W-:Y:S01]  /*84c0*/  F2FP.F16.E4M3.UNPACK_B R140, R140.H1 ;  /* 0x0000008cff8c723e */ /* 0x000fe200030006ff */
[----:B------:R-:W-:Y:S01]  /*84d0*/  HADD2.F32 R87, -RZ, R8.H1_H1 ;  /* 0x30000008ff577230 */ /* 0x000fe20000004100 */
[----:B------:R-:W-:Y:S01]  /*84e0*/  F2FP.F16.E4M3.UNPACK_B R141, R141.H1 ;  /* 0x0000008dff8d723e */ /* 0x000fe200030006ff */
[--C-:B------:R-:W-:Y:S01]  /*84f0*/  HADD2.F32 R90, -RZ, R7.reuse.H0_H0 ;  /* 0x20000007ff5a7230 */ /* 0x100fe20000004100 */
[----:B------:R-:W-:Y:S01]  /*8500*/  F2FP.F16.E4M3.UNPACK_B R142, R142.H1 ;  /* 0x0000008eff8e723e */ /* 0x000fe200030006ff */
[----:B------:R-:W-:Y:S01]  /*8510*/  HADD2.F32 R91, -RZ, R7.H1_H1 ;  /* 0x30000007ff5b7230 */ /* 0x000fe20000004100 */
[----:B------:R-:W-:Y:S01]  /*8520*/  F2FP.F16.E4M3.UNPACK_B R143, R143.H1 ;  /* 0x0000008fff8f723e */ /* 0x000fe200030006ff */
[--C-:B------:R-:W-:Y:S01]  /*8530*/  HADD2.F32 R94, -RZ, R6.reuse.H0_H0 ;  /* 0x20000006ff5e7230 */ /* 0x100fe20000004100 */
[----:B------:R-:W-:Y:S01]  /*8540*/  IADD3 R161, PT, PT, R161, 0x170, RZ ;  /* 0x00000170a1a17810 */ /* 0x000fe20007ffe0ff */
[----:B------:R-:W-:Y:S01]  /*8550*/  HADD2.F32 R95, -RZ, R6.H1_H1 ;  /* 0x30000006ff5f7230 */ /* 0x000fe20000004100 */
[----:B------:R-:W-:Y:S01]  /*8560*/  F2FP.F16.E4M3.UNPACK_B R107, R149 ;  /* 0x00000095ff6b723e */ /* 0x000fe200020006ff */
[--C-:B------:R-:W-:Y:S01]  /*8570*/  HADD2.F32 R98, -RZ, R5.reuse.H0_H0 ;  /* 0x20000005ff627230 */ /* 0x100fe20000004100 */
[----:B------:R-:W-:Y:S01]  /*8580*/  LOP3.LUT R161, R161, 0xfefffff8, RZ, 0xc0, !PT ;  /* 0xfefffff8a1a17812 */ /* 0x000fe200078ec0ff */
[----:B------:R-:W-:Y:S01]  /*8590*/  HADD2.F32 R99, -RZ, R5.H1_H1 ;  /* 0x30000005ff637230 */ /* 0x000fe20000004100 */
[----:B------:R-:W-:Y:S01]  /*85a0*/  F2FP.F16.E4M3.UNPACK_B R111, R150 ;  /* 0x00000096ff6f723e */ /* 0x000fe200020006ff */
[--C-:B------:R-:W-:Y:S01]  /*85b0*/  HADD2.F32 R102, -RZ, R4.reuse.H0_H0 ;  /* 0x20000004ff667230 */ /* 0x100fe20000004100 */
[----:B------:R-:W-:Y:S01]  /*85c0*/  F2FP.F16.E4M3.UNPACK_B R115, R151 ;  /* 0x00000097ff73723e */ /* 0x000fe200020006ff */
[----:B------:R-:W-:Y:S01]  /*85d0*/  HADD2.F32 R103, -RZ, R4.H1_H1 ;  /* 0x30000004ff677230 */ /* 0x000fe20000004100 */
[----:B------:R-:W-:Y:S01]  /*85e0*/  F2FP.F16.E4M3.UNPACK_B R119, R152 ;  /* 0x00000098ff77723e */ /* 0x000fe200020006ff */
[----:B------:R-:W1:Y:S01]  /*85f0*/  LDTM.x64 R4, tmem[UR4+0x40] ;  /* 0x00004004000479ee */ /* 0x000e620008340000 */
[--C-:B------:R-:W-:Y:S01]  /*8600*/  HADD2.F32 R0, -RZ, R2.reuse.H0_H0 ;  /* 0x20000002ff007230 */ /* 0x100fe20000004100 */
[----:B------:R-:W-:Y:S01]  /*8610*/  NOP ;  /* 0x0000000000007918 */ /* 0x000fe20000000000 */
[----:B-1----:R1:W-:Y:S01]  /*8620*/  SYNCS.ARRIVE.TRANS64.RED.A1T0 RZ, [R161+URZ], RZ ;  /* 0x000000ffa1ff79a7 */ /* 0x0023e200081004ff */
[----:B------:R-:W-:Y:S01]  /*8630*/  HADD2.F32 R2, -RZ, R2.H1_H1 ;  /* 0x30000002ff027230 */ /* 0x000fe20000004100 */
[----:B------:R-:W-:Y:S01]  /*8640*/  F2FP.F16.E4M3.UNPACK_B R123, R153 ;  /* 0x00000099ff7b723e */ /* 0x000fe200020006ff */
[----:B------:R-:W-:Y:S01]  /*8650*/  HADD2.F32 R78, -RZ, R141.H1_H1 ;  /* 0x3000008dff4e7230 */ /* 0x000fe20000004100 */
[----:B------:R-:W-:Y:S01]  /*8660*/  F2FP.F16.E4M3.UNPACK_B R127, R154 ;  /* 0x0000009aff7f723e */ /* 0x000fe200020006ff */
[--C-:B------:R-:W-:Y:S01]  /*8670*/  HADD2.F32 R106, -RZ, R107.reuse.H0_H0 ;  /* 0x2000006bff6a7230 */ /* 0x100fe20000004100 */
[----:B------:R-:W-:Y:S01]  /*8680*/  F2FP.F16.E4M3.UNPACK_B R130, R155 ;  /* 0x0000009bff82723e */ /* 0x000fe200020006ff */
[----:B------:R-:W-:Y:S01]  /*8690*/  HADD2.F32 R107, -RZ, R107.H1_H1 ;  /* 0x3000006bff6b7230 */ /* 0x000fe20000004100 */
[----:B------:R-:W-:Y:S01]  /*86a0*/  F2FP.F16.E4M3.UNPACK_B R144, R144.H1 ;  /* 0x00000090ff90723e */ /* 0x000fe200030006ff */
        /* <DEDUP_REMOVED lines=12> */
[C---:B------:R-:W-:Y:S01]  /*8770*/  FMUL R4, R70.reuse, R4 ;  /* 0x0000000446047220 */ /* 0x040fe20000400000 */
[C---:B------:R-:W-:Y:S01]  /*8780*/  FMUL R5, R70.reuse, R5 ;  /* 0x0000000546057220 */ /* 0x040fe20000400000 */
[--C-:B------:R-:W-:Y:S02]  /*8790*/  HADD2.F32 R3, -RZ, R140.reuse.H0_H0 ;  /* 0x2000008cff037230 */ /* 0x100fe40000004100 */
        /* <DEDUP_REMOVED lines=9> */
[----:B------:R-:W-:Y:S02]  /*8830*/  HADD2.F32 R122, -RZ, R123.H0_H0 ;  /* 0x2000007bff7a7230 */ /* 0x000fe40000004100 */
[C---:B------:R-:W-:Y:S01]  /*8840*/  FMUL R6, R70.reuse, R6 ;  /* 0x0000000646067220 */ /* 0x040fe20000400000 */
[----:B------:R-:W-:Y:S02]  /*8850*/  HADD2.F32 R72, -RZ, R140.H1_H1 ;  /* 0x3000008cff487230 */ /* 0x000fe40000004100 */
[C---:B------:R-:W-:Y:S01]  /*8860*/  FMUL R7, R70.reuse, R7 ;  /* 0x0000000746077220 */ /* 0x040fe20000400000 */
[----:B------:R-:W-:Y:S02]  /*8870*/  HADD2.F32 R75, -RZ, R141.H0_H0 ;  /* 0x2000008dff4b7230 */ /* 0x000fe40000004100 */
[C---:B------:R-:W-:Y:S01]  /*8880*/  FFMA R6, R73.reuse, R3, R6 ;  /* 0x0000000349067223 */ /* 0x040fe20000000006 */
[----:B------:R-:W-:Y:S02]  /*8890*/  HADD2.F32 R123, -RZ, R123.H1_H1 ;  /* 0x3000007bff7b7230 */ /* 0x000fe40000004100 */
[C---:B------:R-:W-:Y:S01]  /*88a0*/  FFMA R7, R73.reuse, R72, R7 ;  /* 0x0000004849077223 */ /* 0x040fe20000000007 */
[C---:B------:R-:W-:Y:S01]  /*88b0*/  FFMA R8, R73.reuse, R74, R8 ;  /* 0x0000004a49087223 */ /* 0x040fe20000000008 */
[----:B------:R-:W-:Y:S01]  /*88c0*/  FFMA R9, R73, R76, R9 ;  /* 0x0000004c49097223 */ /* 0x000fe20000000009 */
[--C-:B------:R-:W-:Y:S02]  /*88d0*/  HADD2.F32 R126, -RZ, R127.reuse.H0_H0 ;  /* 0x2000007fff7e7230 */ /* 0x100fe40000004100 */
[C---:B------:R-:W-:Y:S01]  /*88e0*/  FMUL R10, R70.reuse, R10 ;  /* 0x0000000a460a7220 */ /* 0x040fe20000400000 */
[----:B------:R-:W-:Y:S01]  /*88f0*/  F2FP.SATFINITE.E4M3.F32.PACK_AB_MERGE_C R76, R7, R6, RZ ;  /* 0x00000006074c723e */ /* 0x000fe200048070ff */
[C---:B------:R-:W-:Y:S01]  /*8900*/  FMUL R7, R70.reuse, R20 ;  /* 0x0000001446077220 */ /* 0x040fe20000400000 */
[----:B------:R-:W-:Y:S02]  /*8910*/  HADD2.F32 R127, -RZ, R127.H1_H1 ;  /* 0x3000007fff7f7230 */ /* 0x000fe40000004100 */
[C---:B------:R-:W-:Y:S01]  /*8920*/  FFMA R10, R73.reuse, R75, R10 ;  /* 0x0000004b490a7223 */ /* 0x040fe2000000000a */
[----:B------:R-:W-:Y:S02]  /*8930*/  HADD2.F32 R72, -RZ, R130.H0_H0 ;  /* 0x20000082ff487230 */ /* 0x000fe40000004100 */
[C---:B------:R-:W-:Y:S01]  /*8940*/  FMUL R11, R70.reuse, R11 ;  /* 0x0000000b460b7220 */ /* 0x040fe20000400000 */
[--C-:B------:R-:W-:Y:S02]  /*8950*/  HADD2.F32 R79, -RZ, R142.reuse.H0_H0 ;  /* 0x2000008eff4f7230 */ /* 0x100fe40000004100 */
[C---:B------:R-:W-:Y:S01]  /*8960*/  FMUL R14, R70.reuse, R14 ;  /* 0x0000000e460e7220 */ /* 0x040fe20000400000 */
[----:B------:R-:W-:Y:S02]  /*8970*/  HADD2.F32 R82, -RZ, R142.H1_H1 ;  /* 0x3000008eff527230 */ /* 0x000fe40000004100 */
[C---:B------:R-:W-:Y:S01]  /*8980*/  FFMA R11, R73.reuse, R78, R11 ;  /* 0x0000004e490b7223 */ /* 0x040fe2000000000b */
[C---:B------:R-:W-:Y:S01]  /*8990*/  FFMA R12, R73.reuse, R77, R12 ;  /* 0x0000004d490c7223 */ /* 0x040fe2000000000c */
[C---:B------:R-:W-:Y:S01]  /*89a0*/  FFMA R13, R73.reuse, R80, R13 ;  /* 0x00000050490d7223 */ /* 0x040fe2000000000d */
[----:B------:R-:W-:Y:S01]  /*89b0*/  FFMA R14, R73, R79, R14 ;  /* 0x0000004f490e7223 */ /* 0x000fe2000000000e */
[----:B------:R-:W-:Y:S01]  /*89c0*/  HADD2.F32 R75, -RZ, R130.H1_H1 ;  /* 0x30000082ff4b7230 */ /* 0x000fe20000004100 */
[----:B------:R-:W-:Y:S01]  /*89d0*/  F2FP.SATFINITE.E4M3.F32.PACK_AB_MERGE_C R78, R11, R10, RZ ;  /* 0x0000000a0b4e723e */ /* 0x000fe200048070ff */
[C---:B------:R-:W-:Y:S01]  /*89e0*/  FMUL R10, R70.reuse, R21 ;  /* 0x00000015460a7220 */ /* 0x040fe20000400000 */
[C---:B------:R-:W-:Y:S01]  /*89f0*/  FMUL R21, R70.reuse, R28 ;  /* 0x0000001c46157220 */ /* 0x040fe20000400000 */
        /* <DEDUP_REMOVED lines=8> */
[C---:B------:R-:W-:Y:S01]  /*8a80*/  FMUL R18, R70.reuse, R25 ;  /* 0x0000001946127220 */ /* 0x040fe20000400000 */
[----:B------:R-:W-:Y:S01]  /*8a90*/  F2FP.SATFINITE.E4M3.F32.PACK_AB_MERGE_C R14, R15, R14, RZ ;  /* 0x0000000e0f0e723e */ /* 0x000fe200048070ff */
        /* <DEDUP_REMOVED lines=8> */
[C---:B------:R-:W-:Y:S01]  /*8b20*/  FFMA R11, R73.reuse, R88, R11 ;  /* 0x00000058490b7223 */ /* 0x040fe2000000000b */
[----:B------:R-:W-:Y:S01]  /*8b30*/  FMUL R22, R70, R29 ;  /* 0x0000001d46167220 */ /* 0x000fe20000400000 */
        /* <DEDUP_REMOVED lines=13> */
[----:B------:R-:W-:Y:S01]  /*8c10*/  FMUL R20, R70, R27 ;  /* 0x0000001b46147220 */ /* 0x000fe20000400000 */
[--C-:B------:R-:W-:Y:S01]  /*8c20*/  HADD2.F32 R96, -RZ, R146.reuse.H0_H0 ;  /* 0x20000092ff607230 */ /* 0x100fe20000004100 */
[----:B------:R-:W-:Y:S01]  /*8c30*/  F2FP.SATFINITE.E4M3.F32.PACK_AB_MERGE_C R16, R10, R7, R16 ;  /* 0x000000070a10723e */ /* 0x000fe20004807010 */
[----:B------:R-:W-:Y:S02]  /*8c40*/  HADD2.F32 R97, -RZ, R146.H1_H1 ;  /* 0x30000092ff617230 */ /* 0x000fe40000004100 */
[C---:B------:R-:W-:Y:S01]  /*8c50*/  FFMA R20, R73.reuse, R93, R20 ;  /* 0x0000005d49147223 */ /* 0x040fe20000000014 */
[C---:B------:R-:W-:Y:S01]  /*8c60*/  FFMA R21, R73.reuse, R94, R21 ;  /* 0x0000005e49157223 */ /* 0x040fe20000000015 */
[C---:B------:R-:W-:Y:S01]  /*8c70*/  FFMA R22, R73.reuse, R95, R22 ;  /* 0x0000005f49167223 */ /* 0x040fe20000000016 */
[C---:B------:R-:W-:Y:S01]  /*8c80*/  FMUL R23, R70.reuse, R30 ;  /* 0x0000001e46177220 */ /* 0x040fe20000400000 */
[----:B------:R-:W-:Y:S01]  /*8c90*/  FMUL R30, R70, R37 ;  /* 0x00000025461e7220 */ /* 0x000fe20000400000 */
[----:B------:R-:W-:Y:S01]  /*8ca0*/  F2FP.SATFINITE.E4M3.F32.PACK_AB_MERGE_C R19, R20, R19, RZ ;  /* 0x000000131413723e */ /* 0x000fe200048070ff */
[C---:B------:R-:W-:Y:S01]  /*8cb0*/  FMUL R37, R70.reuse, R44 ;  /* 0x0000002c46257220 */ /* 0x040fe20000400000 */
[C---:B------:R-:W-:Y:S01]  /*8cc0*/  FFMA R23, R73.reuse, R96, R23 ;  /* 0x0000006049177223 */ /* 0x040fe20000000017 */
        /* <DEDUP_REMOVED lines=20> */
[----:B------:R-:W-:Y:S01]  /*8e10*/  F2FP.F16.E4M3.UNPACK_B R151, R151.H1 ;  /* 0x00000097ff97723e */ /* 0x000fe200030006ff */
[----:B------:R-:W-:Y:S01]  /*8e20*/  FMUL R38, R70, R45 ;  /* 0x0000002d46267220 */ /* 0x000fe20000400000 */
[----:B------:R-:W-:Y:S01]  /*8e30*/  F2FP.SATFINITE.E4M3.F32.PACK_AB_MERGE_C R19, R28, R27, RZ ;  /* 0x0000001b1c13723e */ /* 0x000fe200048070ff */
[----:B------:R-:W-:Y:S01]  /*8e40*/  FFMA R31, R73, R104, R31 ;  /* 0x00000068491f7223 */ /* 0x000fe2000000001f */
[C---:B------:R-:W-:Y:S01]  /*8e50*/  FMUL R45, R70.reuse, R52 ;  /* 0x00000034462d7220 */ /* 0x040fe20000400000 */
[C---:B------:R-:W-:Y:S01]  /*8e60*/  FMUL R52, R70.reuse, R59 ;  /* 0x0000003b46347220 */ /* 0x040fe20000400000 */
[----:B------:R-:W-:Y:S01]  /*8e70*/  F2FP.F16.E4M3.UNPACK_B R152, R152.H1 ;  /* 0x00000098ff98723e */ /* 0x000fe200030006ff */
[C---:B------:R-:W-:Y:S01]  /*8e80*/  FMUL R59, R70.reuse, R66 ;  /* 0x00000042463b7220 */ /* 0x040fe20000400000 */
[----:B------:R-:W-:Y:S01]  /*8e90*/  F2FP.SATFINITE.E4M3.F32.PACK_AB_MERGE_C R66, R13, R12, R14 ;  /* 0x0000000c0d42723e */ /* 0x000fe2000480700e */
        /* <DEDUP_REMOVED lines=11> */
[C---:B------:R-:W-:Y:S01]  /*8f50*/  FFMA R35, R73.reuse, R108, R35 ;  /* 0x0000006c49237223 */ /* 0x040fe20000000023 */
[C---:B------:R-:W-:Y:S01]  /*8f60*/  FMUL R36, R70.reuse, R43 ;  /* 0x0000002b46247220 */ /* 0x040fe20000400000 */
[--C-:B------:R-:W-:Y:S02]  /*8f70*/  HADD2.F32 R112, -RZ, R150.reuse.H0_H0 ;  /* 0x20000096ff707230 */ /* 0x100fe40000004100 */
[C---:B------:R-:W-:Y:S01]  /*8f80*/  FMUL R39, R70.reuse, R46 ;  /* 0x0000002e46277220 */ /* 0x040fe20000400000 */
[----:B------:R-:W-:Y:S02]  /*8f90*/  HADD2.F32 R113, -RZ, R150.H1_H1 ;  /* 0x30000096ff717230 */ /* 0x000fe40000004100 */
        /* <DEDUP_REMOVED lines=12> */
[C---:B------:R-:W-:Y:S01]  /*9060*/  FMUL R46, R70.reuse, R53 ;  /* 0x00000035462e7220 */ /* 0x040fe20000400000 */
[--C-:B------:R-:W-:Y:S02]  /*9070*/  HADD2.F32 R120, -RZ, R152.reuse.H0_H0 ;  /* 0x20000098ff787230 */ /* 0x100fe40000004100 */
[C---:B------:R-:W-:Y:S01]  /*9080*/  FMUL R50, R70.reuse, R57 ;  /* 0x0000003946327220 */ /* 0x040fe20000400000 */
[C---:B------:R-:W-:Y:S01]  /*9090*/  FMUL R51, R70.reuse, R58 ;  /* 0x0000003a46337220 */ /* 0x040fe20000400000 */
[C---:B------:R-:W-:Y:S01]  /*90a0*/  FMUL R53, R70.reuse, R60 ;  /* 0x0000003c46357220 */ /* 0x040fe20000400000 */
[C---:B------:R-:W-:Y:S01]  /*90b0*/  FFMA R43, R73.reuse, R116, R43 ;  /* 0x00000074492b7223 */ /* 0x040fe2000000002b */
[----:B------:R-:W-:Y:S02]  /*90c0*/  HADD2.F32 R121, -RZ, R152.H1_H1 ;  /* 0x30000098ff797230 */ /* 0x000fe40000004100 */
[C---:B------:R-:W-:Y:S01]  /*90d0*/  FMUL R47, R70.reuse, R54 ;  /* 0x00000036462f7220 */ /* 0x040fe20000400000 */
[C---:B------:R-:W-:Y:S01]  /*90e0*/  FMUL R57, R70.reuse, R64 ;  /* 0x0000004046397220 */ /* 0x040fe20000400000 */
[C---:B------:R-:W-:Y:S01]  /*90f0*/  FMUL R58, R70.reuse, R65 ;  /* 0x00000041463a7220 */ /* 0x040fe20000400000 */
[C---:B------:R-:W-:Y:S01]  /*9100*/  FMUL R60, R70.reuse, R67 ;  /* 0x00000043463c7220 */ /* 0x040fe20000400000 */
[----:B------:R-:W-:Y:S01]  /*9110*/  FFMA R44, R73, R117, R44 ;  /* 0x00000075492c7223 */ /* 0x000fe2000000002c */
[C---:B------:R-:W-:Y:S01]  /*9120*/  FMUL R48, R70.reuse, R55 ;  /* 0x0000003746307220 */ /* 0x040fe20000400000 */
[----:B------:R-:W-:Y:S01]  /*9130*/  F2FP.SATFINITE.E4M3.F32.PACK_AB_MERGE_C R64, R5, R4, R76 ;  /* 0x000000040540723e */ /* 0x000fe2000480704c */
[----:B------:R-:W-:Y:S01]  /*9140*/  FFMA R45, R73, R118, R45 ;  /* 0x00000076492d7223 */ /* 0x000fe2000000002d */
[----:B------:R-:W-:Y:S01]  /*9150*/  F2FP.SATFINITE.E4M3.F32.PACK_AB_MERGE_C R65, R9, R8, R78 ;  /* 0x000000080941723e */ /* 0x000fe2000480704e */
[----:B------:R-:W-:Y:S01]  /*9160*/  FMUL R49, R70, R56 ;  /* 0x0000003846317220 */ /* 0x000fe20000400000 */
[----:B------:R-:W-:Y:S01]  /*9170*/  F2FP.SATFINITE.E4M3.F32.PACK_AB_MERGE_C R67, R2, R0, R3 ;  /* 0x000000000243723e */ /* 0x000fe20004807003 */
[C---:B------:R-:W-:Y:S01]  /*9180*/  FFMA R46, R73.reuse, R119, R46 ;  /* 0x00000077492e7223 */ /* 0x040fe2000000002e */
[----:B------:R-:W-:Y:S01]  /*9190*/  F2FP.F16.E4M3.UNPACK_B R154, R154.H1 ;  /* 0x0000009aff9a723e */ /* 0x000fe200030006ff */
[--C-:B------:R-:W-:Y:S02]  /*91a0*/  HADD2.F32 R124, -RZ, R153.reuse.H0_H0 ;  /* 0x20000099ff7c7230 */ /* 0x100fe40000004100 */
[C---:B------:R-:W-:Y:S01]  /*91b0*/  FFMA R47, R73.reuse, R120, R47 ;  /* 0x00000078492f7223 */ /* 0x040fe2000000002f */
[----:B------:R1:W-:Y:S01]  /*91c0*/  STS.128 [R137+UR44+0x6200], R64 ;  /* 0x0062004089007988 */ /* 0x0003e20008000c2c */
[----:B------:R-:W-:Y:S02]  /*91d0*/  HADD2.F32 R125, -RZ, R153.H1_H1 ;  /* 0x30000099ff7d7230 */ /* 0x000fe40000004100 */
[C---:B------:R-:W-:Y:S01]  /*91e0*/  FFMA R48, R73.reuse, R121, R48 ;  /* 0x0000007949307223 */ /* 0x040fe20000000030 */
[C---:B------:R-:W-:Y:S01]  /*91f0*/  FFMA R49, R73.reuse, R122, R49 ;  /* 0x0000007a49317223 */ /* 0x040fe20000000031 */
[----:B------:R-:W-:Y:S01]  /*9200*/  F2FP.F16.E4M3.UNPACK_B R155, R155.H1 ;  /* 0x0000009bff9b723e */ /* 0x000fe200030006ff */
[C---:B------:R-:W-:Y:S01]  /*9210*/  FFMA R50, R73.reuse, R123, R50 ;  /* 0x0000007b49327223 */ /* 0x040fe20000000032 */
[----:B------:R-:W-:Y:S01]  /*9220*/  FMUL R54, R70, R61 ;  /* 0x0000003d46367220 */ /* 0x000fe20000400000 */
[--C-:B------:R-:W-:Y:S01]  /*9230*/  HADD2.F32 R128, -RZ, R154.reuse.H0_H0 ;  /* 0x2000009aff807230 */ /* 0x100fe20000004100 */
[----:B------:R1:W-:Y:S01]  /*9240*/  STS.128 [R179+0x6010], R16 ;  /* 0x00601010b3007388 */ /* 0x0003e20000000c00 */
[----:B------:R-:W-:Y:S01]  /*9250*/  F2FP.SATFINITE.E4M3.F32.PACK_AB_MERGE_C R35, R36, R35, RZ ;  /* 0x000000232423723e */ /* 0x000fe200048070ff */
[C---:B------:R-:W-:Y:S01]  /*9260*/  FFMA R51, R73.reuse, R124, R51 ;  /* 0x0000007c49337223 */ /* 0x040fe20000000033 */
[----:B------:R-:W-:Y:S01]  /*9270*/  F2FP.SATFINITE.E4M3.F32.PACK_AB_MERGE_C R39, R40, R39, RZ ;  /* 0x000000272827723e */ /* 0x000fe200048070ff */
[----:B------:R-:W-:Y:S02]  /*9280*/  HADD2.F32 R129, -RZ, R154.H1_H1 ;  /* 0x3000009aff817230 */ /* 0x000fe40000004100 */
[C---:B------:R-:W-:Y:S01]  /*9290*/  FMUL R55, R70.reuse, R62 ;  /* 0x0000003e46377220 */ /* 0x040fe20000400000 */
[C---:B------:R-:W-:Y:S01]  /*92a0*/  FFMA R52, R73.reuse, R125, R52 ;  /* 0x0000007d49347223 */ /* 0x040fe20000000034 */
[----:B------:R-:W-:Y:S01]  /*92b0*/  FMUL R56, R70, R63 ;  /* 0x0000003f46387220 */ /* 0x000fe20000400000 */
[C---:B------:R-:W-:Y:S01]  /*92c0*/  FFMA R53, R73.reuse, R126, R53 ;  /* 0x0000007e49357223 */ /* 0x040fe20000000035 */
[C---:B------:R-:W-:Y:S01]  /*92d0*/  FFMA R54, R73.reuse, R127, R54 ;  /* 0x0000007f49367223 */ /* 0x040fe20000000036 */
[--C-:B------:R-:W-:Y:S02]  /*92e0*/  HADD2.F32 R74, -RZ, R155.reuse.H0_H0 ;  /* 0x2000009bff4a7230 */ /* 0x100fe40000004100 */
[C---:B------:R-:W-:Y:S01]  /*92f0*/  FFMA R55, R73.reuse, R128, R55 ;  /* 0x0000008049377223 */ /* 0x040fe20000000037 */
[----:B------:R-:W-:Y:S02]  /*9300*/  HADD2.F32 R131, -RZ, R155.H1_H1 ;  /* 0x3000009bff837230 */ /* 0x000fe40000004100 */
[C---:B------:R-:W-:Y:S01]  /*9310*/  FFMA R56, R73.reuse, R129, R56 ;  /* 0x0000008149387223 */ /* 0x040fe20000000038 */
[----:B------:R-:W-:Y:S01]  /*9320*/  F2FP.SATFINITE.E4M3.F32.PACK_AB_MERGE_C R43, R44, R43, RZ ;  /* 0x0000002b2c2b723e */ /* 0x000fe200048070ff */
[C---:B------:R-:W-:Y:S01]  /*9330*/  FFMA R57, R73.reuse, R72, R57 ;  /* 0x0000004849397223 */ /* 0x040fe20000000039 */
[C---:B------:R-:W-:Y:S01]  /*9340*/  FFMA R58, R73.reuse, R75, R58 ;  /* 0x0000004b493a7223 */ /* 0x040fe2000000003a */
[C---:B------:R-:W-:Y:S01]  /*9350*/  FFMA R59, R73.reuse, R74, R59 ;  /* 0x0000004a493b7223 */ /* 0x040fe2000000003b */
[----:B------:R-:W-:Y:S01]  /*9360*/  F2FP.SATFINITE.E4M3.F32.PACK_AB_MERGE_C R33, R34, R33, R35 ;  /* 0x000000212221723e */ /* 0x000fe20004807023 */
[----:B------:R-:W-:Y:S01]  /*9370*/  FFMA R60, R73, R131, R60 ;  /* 0x00000083493c7223 */ /* 0x000fe2000000003c */
[----:B------:R-:W-:Y:S02]  /*9380*/  F2FP.SATFINITE.E4M3.F32.PACK_AB_MERGE_C R32, R30, R29, R32 ;  /* 0x0000001d1e20723e */ /* 0x000fe40004807020 */
        /* <DEDUP_REMOVED lines=11> */
[----:B------:R-:W-:Y:S03]  /*9440*/  IADD3 R68, PT, PT, R68, 0x1, RZ ;  /* 0x0000000144447810 */ /* 0x000fe60007ffe0ff */
        /* <DEDUP_REMOVED lines=10> */
[----:B------:R-:W-:Y:S02]  /*94f0*/  UIADD3 UR9, UPT, UPT, UR49, 0x40, URZ ;  /* 0x0000004031097890 */ /* 0x000fe4000fffe0ff */
[----:B------:R-:W-:Y:S01]  /*9500*/  UIADD3 UR8, UPT, UPT, UR44, 0x6200, URZ ;  /* 0x000062002c087890 */ /* 0x000fe2000fffe0ff */
[----:B------:R-:W-:Y:S01]  /*9510*/  UMOV UR10, UR50 ;  /* 0x00000032000a7c82 */ /* 0x000fe20008000000 */
[----:B------:R-:W-:Y:S01]  /*9520*/  UMOV UR11, UR36 ;  /* 0x00000024000b7c82 */ /* 0x000fe20008000000 */
[----:B--2---:R-:W-:Y:S04]  /*9530*/  UIADD3 UR4, UP0, UPT, UR6, 0x680, URZ ;  /* 0x0000068006047890 */ /* 0x004fe8000ff1e0ff */
[----:B------:R-:W-:Y:S09]  /*9540*/  UIADD3.X UR5, UPT, UPT, URZ, UR7, URZ, UP0, !UPT ;  /* 0x00000007ff057290 */ /* 0x000ff200087fe4ff */
[----:B------:R2:W-:Y:S01]  /*9550*/  UTMASTG.3D [UR8], [UR4] ;  /* 0x00000008040073b5 */ /* 0x0005e20008010000 */
[----:B------:R0:W-:Y:S01]  /*9560*/  UTMACMDFLUSH ;  /* 0x00000000000079b7 */ /* 0x0001e20000000000 */
[----:B--2---:R-:W-:Y:S04]  /*9570*/  DEPBAR.LE SB0, 0x1 ;  /* 0x000080400000791a */ /* 0x004fe80000000000 */
.L_x_135:
[----:B------:R-:W-:Y:S05]  /*9580*/  BSYNC.RECONVERGENT B0 ;  /* 0x0000000000007941 */ /* 0x000fea0003800200 */
.L_x_134:
[----:B------:R-:W-:Y:S01]  /*9590*/  BAR.SYNC.DEFER_BLOCKING 0x1, 0x80 ;  /* 0x0042000000007b1d */ /* 0x000fe20000010000 */
[----:B------:R-:W-:Y:S01]  /*95a0*/  ISETP.NE.AND P0, PT, R162, 0x2, PT ;  /* 0x00000002a200780c */ /* 0x000fe20003f05270 */
[----:B------:R-:W-:Y:S01]  /*95b0*/  UISETP.NE.AND UP0, UPT, UR45, URZ, UPT ;  /* 0x000000ff2d00728c */ /* 0x000fe2000bf05270 */
[----:B------:R-:W-:Y:S01]  /*95c0*/  ISETP.NE.AND P1, PT, R68, 0x4, PT ;  /* 0x000000044400780c */ /* 0x000fe20003f25270 */
[----:B------:R-:W-:Y:S01]  /*95d0*/  UIADD3 UR32, UPT, UPT, UR37, UR62, URZ ;  /* 0x0000003e25207290 */ /* 0x000fe2000fffe0ff */
[----:B------:R-:W-:Y:S01]  /*95e0*/  SEL R0, RZ, 0x1, P0 ;  /* 0x00000001ff007807 */ /* 0x000fe20000000000 */
[----:B------:R-:W-:Y:S01]  /*95f0*/  UIADD3 UR20, UPT, UPT, UR38, UR59, URZ ;  /* 0x0000003b26147290 */ /* 0x000fe2000fffe0ff */
[----:B------:R-:W-:Y:S02]  /*9600*/  SEL R3, RZ, 0x1, P1 ;  /* 0x00000001ff037807 */ /* 0x000fe40000800000 */
[----:B------:R-:W-:Y:S02]  /*9610*/  LOP3.LUT R167, R167, R0, RZ, 0x3c, !PT ;  /* 0x00000000a7a77212 */ /* 0x000fe400078e3cff */
[----:B------:R-:W-:Y:S02]  /*9620*/  LOP3.LUT R168, R168, R3, RZ, 0x3c, !PT ;  /* 0x00000003a8a87212 */ /* 0x000fe400078e3cff */
[----:B------:R-:W-:Y:S02]  /*9630*/  SEL R162, R162, RZ, P0 ;  /* 0x000000ffa2a27207 */ /* 0x000fe40000000000 */
[----:B------:R-:W-:Y:S01]  /*9640*/  SEL R68, R68, RZ, P1 ;  /* 0x000000ff44447207 */ /* 0x000fe20000800000 */
[----:B------:R-:W-:Y:S01]  /*9650*/  UMOV UR36, UR58 ;  /* 0x0000003a00247c82 */ /* 0x000fe20008000000 */
[----:B------:R-:W-:Y:S05]  /*9660*/  BRA.U UP0, `(.L_x_136) ;  /* 0xffffffc500647547 */ /* 0x000fea000b83ffff */
[----:B------:R-:W-:Y:S05]  /*9670*/  EXIT ;  /* 0x000000000000794d */ /* 0x000fea0003800000 */
.L_x_25:
[----:B--2---:R2:W3:Y:S02]  /*9680*/  SYNCS.PHASECHK.TRANS64.TRYWAIT P0, [R0+URZ+0x1a0], R3 ;  /* 0x0001a003000075a7 */ /* 0x0044e400080011ff */
[----:B---3--:R-:W-:Y:S05]  /*9690*/  @!P0 NANOSLEEP.SYNCS 0x989680 ;  /* 0x009896800000895d */ /* 0x008fea0003900000 */
[----:B------:R-:W3:Y:S02]  /*96a0*/  @!P0 SYNCS.PHASECHK.TRANS64 P0, [R0+URZ+0x1a0], R3 ;  /* 0x0001a003000085a7 */ /* 0x000ee400080010ff */
[----:B---3--:R-:W-:Y:S05]  /*96b0*/  @!P0 BRA `(.L_x_25) ;  /* 0xfffffffc00f08947 */ /* 0x008fea000383ffff */
[----:B------:R-:W-:Y:S05]  /*96c0*/  BRA `(.L_x_137) ;  /* 0xffffff8400247947 */ /* 0x000fea000383ffff */
.L_x_28:
[----:B--2---:R-:W-:-:S07]  /*96d0*/  MOV R0, UR33 ;  /* 0x0000002100007c02 */ /* 0x004fce0008000f00 */
.L_x_138:
[----:B--2---:R2:W3:Y:S02]  /*96e0*/  SYNCS.PHASECHK.TRANS64.TRYWAIT P0, [R0+URZ+0x80], R3 ;  /* 0x00008003000075a7 */ /* 0x0044e400080011ff */
[----:B---3--:R-:W-:Y:S05]  /*96f0*/  @!P0 NANOSLEEP.SYNCS 0x989680 ;  /* 0x009896800000895d */ /* 0x008fea0003900000 */
[----:B------:R-:W3:Y:S02]  /*9700*/  @!P0 SYNCS.PHASECHK.TRANS64 P0, [R0+URZ+0x80], R3 ;  /* 0x00008003000085a7 */ /* 0x000ee400080010ff */
[----:B---3--:R-:W-:Y:S05]  /*9710*/  @!P0 BRA `(.L_x_138) ;  /* 0xfffffffc00f08947 */ /* 0x008fea000383ffff */
[----:B------:R-:W-:Y:S05]  /*9720*/  BRA `(.L_x_27) ;  /* 0xffffff8400747947 */ /* 0x000fea000383ffff */
.L_x_35:
[----:B-1----:R-:W-:-:S07]  /*9730*/  MOV R0, UR9 ;  /* 0x0000000900007c02 */ /* 0x002fce0008000f00 */
.L_x_139:
[----:B-1----:R1:W2:Y:S02]  /*9740*/  SYNCS.PHASECHK.TRANS64.TRYWAIT P0, [R0+URZ+0x80], R3 ;  /* 0x00008003000075a7 */ /* 0x0022a400080011ff */
[----:B--2---:R-:W-:Y:S05]  /*9750*/  @!P0 NANOSLEEP.SYNCS 0x989680 ;  /* 0x009896800000895d */ /* 0x004fea0003900000 */
[----:B------:R-:W2:Y:S02]  /*9760*/  @!P0 SYNCS.PHASECHK.TRANS64 P0, [R0+URZ+0x80], R3 ;  /* 0x00008003000085a7 */ /* 0x000ea400080010ff */
[----:B--2---:R-:W-:Y:S05]  /*9770*/  @!P0 BRA `(.L_x_139) ;  /* 0xfffffffc00f08947 */ /* 0x004fea000383ffff */
[----:B------:R-:W-:Y:S05]  /*9780*/  BRA `(.L_x_34) ;  /* 0xffffff8800347947 */ /* 0x000fea000383ffff */
.L_x_40:
[----:B-1----:R1:W2:Y:S02]  /*9790*/  SYNCS.PHASECHK.TRANS64.TRYWAIT P0, [R3+URZ+0x130], R0 ;  /* 0x00013000030075a7 */ /* 0x0022a400080011ff */
[----:B--2---:R-:W-:Y:S05]  /*97a0*/  @!P0 NANOSLEEP.SYNCS 0x989680 ;  /* 0x009896800000895d */ /* 0x004fea0003900000 */
[----:B------:R-:W2:Y:S02]  /*97b0*/  @!P0 SYNCS.PHASECHK.TRANS64 P0, [R3+URZ+0x130], R0 ;  /* 0x00013000030085a7 */ /* 0x000ea400080010ff */
[----:B--2---:R-:W-:Y:S05]  /*97c0*/  @!P0 BRA `(.L_x_40) ;  /* 0xfffffffc00f08947 */ /* 0x004fea000383ffff */
[----:B------:R-:W-:Y:S05]  /*97d0*/  BRA `(.L_x_140) ;  /* 0xffffff8800d87947 */ /* 0x000fea000383ffff */
.L_x_44:
[----:B-1----:R-:W-:-:S07]  /*97e0*/  MOV R0, UR4 ;  /* 0x0000000400007c02 */ /* 0x002fce0008000f00 */
.L_x_141:
[----:B-1----:R1:W2:Y:S02]  /*97f0*/  SYNCS.PHASECHK.TRANS64.TRYWAIT P0, [R0+URZ], R3 ;  /* 0x00000003000075a7 */ /* 0x0022a400080011ff */
[----:B--2---:R-:W-:Y:S05]  /*9800*/  @!P0 NANOSLEEP.SYNCS 0x989680 ;  /* 0x009896800000895d */ /* 0x004fea0003900000 */
[----:B------:R-:W2:Y:S02]  /*9810*/  @!P0 SYNCS.PHASECHK.TRANS64 P0, [R0+URZ], R3 ;  /* 0x00000003000085a7 */ /* 0x000ea400080010ff */
[----:B--2---:R-:W-:Y:S05]  /*9820*/  @!P0 BRA `(.L_x_141) ;  /* 0xfffffffc00f08947 */ /* 0x004fea000383ffff */
[----:B------:R-:W-:Y:S05]  /*9830*/  BRA `(.L_x_142) ;  /* 0xffffff90007c7947 */ /* 0x000fea000383ffff */
.L_x_45:
[----:B------:R-:W-:-:S07]  /*9840*/  MOV R0, UR5 ;  /* 0x0000000500007c02 */ /* 0x000fce0008000f00 */
.L_x_143:
[----:B-1----:R1:W2:Y:S02]  /*9850*/  SYNCS.PHASECHK.TRANS64.TRYWAIT P0, [R0+URZ], R3 ;  /* 0x00000003000075a7 */ /* 0x0022a400080011ff */
[----:B--2---:R-:W-:Y:S05]  /*9860*/  @!P0 NANOSLEEP.SYNCS 0x989680 ;  /* 0x009896800000895d */ /* 0x004fea0003900000 */
[----:B------:R-:W2:Y:S02]  /*9870*/  @!P0 SYNCS.PHASECHK.TRANS64 P0, [R0+URZ], R3 ;  /* 0x00000003000085a7 */ /* 0x000ea400080010ff */
[----:B--2---:R-:W-:Y:S05]  /*9880*/  @!P0 BRA `(.L_x_143) ;  /* 0xfffffffc00f08947 */ /* 0x004fea000383ffff */
[----:B------:R-:W-:Y:S05]  /*9890*/  BRA `(.L_x_144) ;  /* 0xffffff9000887947 */ /* 0x000fea000383ffff */
.L_x_46:
[----:B------:R-:W-:-:S07]  /*98a0*/  MOV R0, UR5 ;  /* 0x0000000500007c02 */ /* 0x000fce0008000f00 */
.L_x_145:
[----:B-1----:R1:W2:Y:S02]  /*98b0*/  SYNCS.PHASECHK.TRANS64.TRYWAIT P0, [R0+URZ], R3 ;  /* 0x00000003000075a7 */ /* 0x0022a400080011ff */
[----:B--2---:R-:W-:Y:S05]  /*98c0*/  @!P0 NANOSLEEP.SYNCS 0x989680 ;  /* 0x009896800000895d */ /* 0x004fea0003900000 */
[----:B------:R-:W2:Y:S02]  /*98d0*/  @!P0 SYNCS.PHASECHK.TRANS64 P0, [R0+URZ], R3 ;  /* 0x00000003000085a7 */ /* 0x000ea400080010ff */
[----:B--2---:R-:W-:Y:S05]  /*98e0*/  @!P0 BRA `(.L_x_145) ;  /* 0xfffffffc00f08947 */ /* 0x004fea000383ffff */
[----:B------:R-:W-:Y:S05]  /*98f0*/  BRA `(.L_x_146) ;  /* 0xffffff9000947947 */ /* 0x000fea000383ffff */
.L_x_47:
[----:B------:R-:W-:-:S07]  /*9900*/  MOV R0, UR5 ;  /* 0x0000000500007c02 */ /* 0x000fce0008000f00 */
.L_x_147:
[----:B-1----:R1:W2:Y:S02]  /*9910*/  SYNCS.PHASECHK.TRANS64.TRYWAIT P0, [R0+URZ], R3 ;  /* 0x00000003000075a7 */ /* 0x0022a400080011ff */
[----:B--2---:R-:W-:Y:S05]  /*9920*/  @!P0 NANOSLEEP.SYNCS 0x989680 ;  /* 0x009896800000895d */ /* 0x004fea0003900000 */
[----:B------:R-:W2:Y:S02]  /*9930*/  @!P0 SYNCS.PHASECHK.TRANS64 P0, [R0+URZ], R3 ;  /* 0x00000003000085a7 */ /* 0x000ea400080010ff */
[----:B--2---:R-:W-:Y:S05]  /*9940*/  @!P0 BRA `(.L_x_147) ;  /* 0xfffffffc00f08947 */ /* 0x004fea000383ffff */
[----:B------:R-:W-:Y:S05]  /*9950*/  BRA `(.L_x_148) ;  /* 0xffffff9000a07947 */ /* 0x000fea000383ffff */
.L_x_48:
[----:B------:R-:W-:-:S07]  /*9960*/  MOV R0, UR5 ;  /* 0x0000000500007c02 */ /* 0x000fce0008000f00 */
.L_x_149:
[----:B-1----:R1:W2:Y:S02]  /*9970*/  SYNCS.PHASECHK.TRANS64.TRYWAIT P0, [R0+URZ], R3 ;  /* 0x00000003000075a7 */ /* 0x0022a400080011ff */
[----:B--2---:R-:W-:Y:S05]  /*9980*/  @!P0 NANOSLEEP.SYNCS 0x989680 ;  /* 0x009896800000895d */ /* 0x004fea0003900000 */
[----:B------:R-:W2:Y:S02]  /*9990*/  @!P0 SYNCS.PHASECHK.TRANS64 P0, [R0+URZ], R3 ;  /* 0x00000003000085a7 */ /* 0x000ea400080010ff */
[----:B--2---:R-:W-:Y:S05]  /*99a0*/  @!P0 BRA `(.L_x_149) ;  /* 0xfffffffc00f08947 */ /* 0x004fea000383ffff */
[----:B------:R-:W-:Y:S05]  /*99b0*/  BRA `(.L_x_150) ;  /* 0xffffff9000ac7947 */ /* 0x000fea000383ffff */
.L_x_49:
[----:B------:R-:W-:-:S07]  /*99c0*/  MOV R0, UR5 ;  /* 0x0000000500007c02 */ /* 0x000fce0008000f00 */
.L_x_151:
[----:B-1----:R1:W2:Y:S02]  /*99d0*/  SYNCS.PHASECHK.TRANS64.TRYWAIT P0, [R0+URZ], R3 ;  /* 0x00000003000075a7 */ /* 0x0022a400080011ff */
[----:B--2---:R-:W-:Y:S05]  /*99e0*/  @!P0 NANOSLEEP.SYNCS 0x989680 ;  /* 0x009896800000895d */ /* 0x004fea0003900000 */
[----:B------:R-:W2:Y:S02]  /*99f0*/  @!P0 SYNCS.PHASECHK.TRANS64 P0, [R0+URZ], R3 ;  /* 0x00000003000085a7 */ /* 0x000ea400080010ff */
[----:B--2---:R-:W-:Y:S05]  /*9a00*/  @!P0 BRA `(.L_x_151) ;  /* 0xfffffffc00f08947 */ /* 0x004fea000383ffff */
[----:B------:R-:W-:Y:S05]  /*9a10*/  BRA `(.L_x_152) ;  /* 0xffffff9000b87947 */ /* 0x000fea000383ffff */
.L_x_50:
[----:B------:R-:W-:-:S07]  /*9a20*/  MOV R0, UR5 ;  /* 0x0000000500007c02 */ /* 0x000fce0008000f00 */
.L_x_153:
[----:B-1----:R1:W2:Y:S02]  /*9a30*/  SYNCS.PHASECHK.TRANS64.TRYWAIT P0, [R0+URZ], R3 ;  /* 0x00000003000075a7 */ /* 0x0022a400080011ff */
[----:B--2---:R-:W-:Y:S05]  /*9a40*/  @!P0 NANOSLEEP.SYNCS 0x989680 ;  /* 0x009896800000895d */ /* 0x004fea0003900000 */
[----:B------:R-:W2:Y:S02]  /*9a50*/  @!P0 SYNCS.PHASECHK.TRANS64 P0, [R0+URZ], R3 ;  /* 0x00000003000085a7 */ /* 0x000ea400080010ff */
[----:B--2---:R-:W-:Y:S05]  /*9a60*/  @!P0 BRA `(.L_x_153) ;  /* 0xfffffffc00f08947 */ /* 0x004fea000383ffff */
[----:B------:R-:W-:Y:S05]  /*9a70*/  BRA `(.L_x_154) ;  /* 0xffffff9000c47947 */ /* 0x000fea000383ffff */
.L_x_51:
[----:B------:R-:W-:-:S07]  /*9a80*/  MOV R0, UR5 ;  /* 0x0000000500007c02 */ /* 0x000fce0008000f00 */
.L_x_155:
[----:B-1----:R1:W2:Y:S02]  /*9a90*/  SYNCS.PHASECHK.TRANS64.TRYWAIT P0, [R0+URZ], R3 ;  /* 0x00000003000075a7 */ /* 0x0022a400080011ff */
[----:B--2---:R-:W-:Y:S05]  /*9aa0*/  @!P0 NANOSLEEP.SYNCS 0x989680 ;  /* 0x009896800000895d */ /* 0x004fea0003900000 */
[----:B------:R-:W2:Y:S02]  /*9ab0*/  @!P0 SYNCS.PHASECHK.TRANS64 P0, [R0+URZ], R3 ;  /* 0x00000003000085a7 */ /* 0x000ea400080010ff */
[----:B--2---:R-:W-:Y:S05]  /*9ac0*/  @!P0 BRA `(.L_x_155) ;  /* 0xfffffffc00f08947 */ /* 0x004fea000383ffff */
[----:B------:R-:W-:Y:S05]  /*9ad0*/  BRA `(.L_x_156) ;  /* 0xffffff9000d07947 */ /* 0x000fea000383ffff */
.L_x_52:
[----:B------:R-:W-:-:S07]  /*9ae0*/  MOV R0, UR5 ;  /* 0x0000000500007c02 */ /* 0x000fce0008000f00 */
.L_x_157:
[----:B-1----:R1:W2:Y:S02]  /*9af0*/  SYNCS.PHASECHK.TRANS64.TRYWAIT P0, [R0+URZ], R3 ;  /* 0x00000003000075a7 */ /* 0x0022a400080011ff */
[----:B--2---:R-:W-:Y:S05]  /*9b00*/  @!P0 NANOSLEEP.SYNCS 0x989680 ;  /* 0x009896800000895d */ /* 0x004fea0003900000 */
[----:B------:R-:W2:Y:S02]  /*9b10*/  @!P0 SYNCS.PHASECHK.TRANS64 P0, [R0+URZ], R3 ;  /* 0x00000003000085a7 */ /* 0x000ea400080010ff */
[----:B--2---:R-:W-:Y:S05]  /*9b20*/  @!P0 BRA `(.L_x_157) ;  /* 0xfffffffc00f08947 */ /* 0x004fea000383ffff */
[----:B------:R-:W-:Y:S05]  /*9b30*/  BRA `(.L_x_158) ;  /* 0xffffff9000dc7947 */ /* 0x000fea000383ffff */
.L_x_53:
[----:B------:R-:W-:-:S07]  /*9b40*/  MOV R0, UR5 ;  /* 0x0000000500007c02 */ /* 0x000fce0008000f00 */
.L_x_159:
[----:B-1----:R1:W2:Y:S02]  /*9b50*/  SYNCS.PHASECHK.TRANS64.TRYWAIT P0, [R0+URZ], R3 ;  /* 0x00000003000075a7 */ /* 0x0022a400080011ff */
[----:B--2---:R-:W-:Y:S05]  /*9b60*/  @!P0 NANOSLEEP.SYNCS 0x989680 ;  /* 0x009896800000895d */ /* 0x004fea0003900000 */
[----:B------:R-:W2:Y:S02]  /*9b70*/  @!P0 SYNCS.PHASECHK.TRANS64 P0, [R0+URZ], R3 ;  /* 0x00000003000085a7 */ /* 0x000ea400080010ff */
[----:B--2---:R-:W-:Y:S05]  /*9b80*/  @!P0 BRA `(.L_x_159) ;  /* 0xfffffffc00f08947 */ /* 0x004fea000383ffff */
[----:B------:R-:W-:Y:S05]  /*9b90*/  BRA `(.L_x_160) ;  /* 0xffffff9000e87947 */ /* 0x000fea000383ffff */
.L_x_54:
[----:B------:R-:W-:-:S07]  /*9ba0*/  MOV R0, UR5 ;  /* 0x0000000500007c02 */ /* 0x000fce0008000f00 */
.L_x_161:
[----:B-1----:R1:W2:Y:S02]  /*9bb0*/  SYNCS.PHASECHK.TRANS64.TRYWAIT P0, [R0+URZ], R3 ;  /* 0x00000003000075a7 */ /* 0x0022a400080011ff */
[----:B--2---:R-:W-:Y:S05]  /*9bc0*/  @!P0 NANOSLEEP.SYNCS 0x989680 ;  /* 0x009896800000895d */ /* 0x004fea0003900000 */
[----:B------:R-:W2:Y:S02]  /*9bd0*/  @!P0 SYNCS.PHASECHK.TRANS64 P0, [R0+URZ], R3 ;  /* 0x00000003000085a7 */ /* 0x000ea400080010ff */
[----:B--2---:R-:W-:Y:S05]  /*9be0*/  @!P0 BRA `(.L_x_161) ;  /* 0xfffffffc00f08947 */ /* 0x004fea000383ffff */
[----:B------:R-:W-:Y:S05]  /*9bf0*/  BRA `(.L_x_162) ;  /* 0xffffff9000f47947 */ /* 0x000fea000383ffff */
.L_x_55:
[----:B------:R-:W-:-:S07]  /*9c00*/  MOV R0, UR5 ;  /* 0x0000000500007c02 */ /* 0x000fce0008000f00 */
.L_x_163:
[----:B-1----:R1:W2:Y:S02]  /*9c10*/  SYNCS.PHASECHK.TRANS64.TRYWAIT P0, [R0+URZ], R3 ;  /* 0x00000003000075a7 */ /* 0x0022a400080011ff */
[----:B--2---:R-:W-:Y:S05]  /*9c20*/  @!P0 NANOSLEEP.SYNCS 0x989680 ;  /* 0x009896800000895d */ /* 0x004fea0003900000 */
[----:B------:R-:W2:Y:S02]  /*9c30*/  @!P0 SYNCS.PHASECHK.TRANS64 P0, [R0+URZ], R3 ;  /* 0x00000003000085a7 */ /* 0x000ea400080010ff */
[----:B--2---:R-:W-:Y:S05]  /*9c40*/  @!P0 BRA `(.L_x_163) ;  /* 0xfffffffc00f08947 */ /* 0x004fea000383ffff */
[----:B------:R-:W-:Y:S05]  /*9c50*/  BRA `(.L_x_164) ;  /* 0xffffff9400007947 */ /* 0x000fea000383ffff */
.L_x_56:
[----:B------:R-:W-:-:S07]  /*9c60*/  MOV R0, UR5 ;  /* 0x0000000500007c02 */ /* 0x000fce0008000f00 */
.L_x_165:
[----:B-1----:R1:W2:Y:S02]  /*9c70*/  SYNCS.PHASECHK.TRANS64.TRYWAIT P0, [R0+URZ], R3 ;  /* 0x00000003000075a7 */ /* 0x0022a400080011ff */
[----:B--2---:R-:W-:Y:S05]  /*9c80*/  @!P0 NANOSLEEP.SYNCS 0x989680 ;  /* 0x009896800000895d */ /* 0x004fea0003900000 */
[----:B------:R-:W2:Y:S02]  /*9c90*/  @!P0 SYNCS.PHASECHK.TRANS64 P0, [R0+URZ], R3 ;  /* 0x00000003000085a7 */ /* 0x000ea400080010ff */
[----:B--2---:R-:W-:Y:S05]  /*9ca0*/  @!P0 BRA `(.L_x_165) ;  /* 0xfffffffc00f08947 */ /* 0x004fea000383ffff */
[----:B------:R-:W-:Y:S05]  /*9cb0*/  BRA `(.L_x_166) ;  /* 0xffffff94000c7947 */ /* 0x000fea000383ffff */
.L_x_57:
[----:B------:R-:W-:-:S07]  /*9cc0*/  MOV R0, UR5 ;  /* 0x0000000500007c02 */ /* 0x000fce0008000f00 */
.L_x_167:
[----:B-1----:R1:W2:Y:S02]  /*9cd0*/  SYNCS.PHASECHK.TRANS64.TRYWAIT P0, [R0+URZ], R3 ;  /* 0x00000003000075a7 */ /* 0x0022a400080011ff */
[----:B--2---:R-:W-:Y:S05]  /*9ce0*/  @!P0 NANOSLEEP.SYNCS 0x989680 ;  /* 0x009896800000895d */ /* 0x004fea0003900000 */
[----:B------:R-:W2:Y:S02]  /*9cf0*/  @!P0 SYNCS.PHASECHK.TRANS64 P0, [R0+URZ], R3 ;  /* 0x00000003000085a7 */ /* 0x000ea400080010ff */
[----:B--2---:R-:W-:Y:S05]  /*9d00*/  @!P0 BRA `(.L_x_167) ;  /* 0xfffffffc00f08947 */ /* 0x004fea000383ffff */
[----:B------:R-:W-:Y:S05]  /*9d10*/  BRA `(.L_x_168) ;  /* 0xffffff9400187947 */ /* 0x000fea000383ffff */
.L_x_58:
[----:B------:R-:W-:-:S07]  /*9d20*/  MOV R0, UR5 ;  /* 0x0000000500007c02 */ /* 0x000fce0008000f00 */
.L_x_169:
[----:B-1----:R1:W2:Y:S02]  /*9d30*/  SYNCS.PHASECHK.TRANS64.TRYWAIT P0, [R0+URZ], R3 ;  /* 0x00000003000075a7 */ /* 0x0022a400080011ff */
[----:B--2---:R-:W-:Y:S05]  /*9d40*/  @!P0 NANOSLEEP.SYNCS 0x989680 ;  /* 0x009896800000895d */ /* 0x004fea0003900000 */
[----:B------:R-:W2:Y:S02]  /*9d50*/  @!P0 SYNCS.PHASECHK.TRANS64 P0, [R0+URZ], R3 ;  /* 0x00000003000085a7 */ /* 0x000ea400080010ff */
[----:B--2---:R-:W-:Y:S05]  /*9d60*/  @!P0 BRA `(.L_x_169) ;  /* 0xfffffffc00f08947 */ /* 0x004fea000383ffff */
[----:B------:R-:W-:Y:S05]  /*9d70*/  BRA `(.L_x_170) ;  /* 0xffffff9400247947 */ /* 0x000fea000383ffff */
.L_x_61:
[----:B--2---:R2:W3:Y:S02]  /*9d80*/  SYNCS.PHASECHK.TRANS64.TRYWAIT P0, [R2+URZ+0x190], R5 ;  /* 0x00019005020075a7 */ /* 0x0044e400080011ff */
[----:B---3--:R-:W-:Y:S05]  /*9d90*/  @!P0 NANOSLEEP.SYNCS 0x989680 ;  /* 0x009896800000895d */ /* 0x008fea0003900000 */
[----:B------:R-:W3:Y:S02]  /*9da0*/  @!P0 SYNCS.PHASECHK.TRANS64 P0, [R2+URZ+0x190], R5 ;  /* 0x00019005020085a7 */ /* 0x000ee400080010ff */
[----:B---3--:R-:W-:Y:S05]  /*9db0*/  @!P0 BRA `(.L_x_61) ;  /* 0xfffffffc00f08947 */ /* 0x008fea000383ffff */
[----:B------:R-:W-:Y:S05]  /*9dc0*/  BRA `(.L_x_171) ;  /* 0xffffff9400807947 */ /* 0x000fea000383ffff */
.L_x_62:
[----:B------:R-:W-:-:S07]  /*9dd0*/  MOV R2, UR4 ;  /* 0x0000000400027c02 */ /* 0x000fce0008000f00 */
.L_x_172:
[----:B--2---:R2:W3:Y:S02]  /*9de0*/  SYNCS.PHASECHK.TRANS64.TRYWAIT P0, [R2+URZ+0x140], R5 ;  /* 0x00014005020075a7 */ /* 0x0044e400080011ff */
[----:B---3--:R-:W-:Y:S05]  /*9df0*/  @!P0 NANOSLEEP.SYNCS 0x989680 ;  /* 0x009896800000895d */ /* 0x008fea0003900000 */
[----:B------:R-:W3:Y:S02]  /*9e00*/  @!P0 SYNCS.PHASECHK.TRANS64 P0, [R2+URZ+0x140], R5 ;  /* 0x00014005020085a7 */ /* 0x000ee400080010ff */
[----:B---3--:R-:W-:Y:S05]  /*9e10*/  @!P0 BRA `(.L_x_172) ;  /* 0xfffffffc00f08947 */ /* 0x008fea000383ffff */
[----:B------:R-:W-:Y:S05]  /*9e20*/  BRA `(.L_x_173) ;  /* 0xffffff9400907947 */ /* 0x000fea000383ffff */
.L_x_63:
[----:B--2---:R2:W3:Y:S02]  /*9e30*/  SYNCS.PHASECHK.TRANS64.TRYWAIT P1, [R2+URZ+0x130], R5 ;  /* 0x00013005020075a7 */ /* 0x0044e400080211ff */
[----:B---3--:R-:W-:Y:S05]  /*9e40*/  @!P1 NANOSLEEP.SYNCS 0x989680 ;  /* 0x009896800000995d */ /* 0x008fea0003900000 */
[----:B------:R-:W3:Y:S02]  /*9e50*/  @!P1 SYNCS.PHASECHK.TRANS64 P1, [R2+URZ+0x130], R5 ;  /* 0x00013005020095a7 */ /* 0x000ee400080210ff */
[----:B---3--:R-:W-:Y:S05]  /*9e60*/  @!P1 BRA `(.L_x_63) ;  /* 0xfffffffc00f09947 */ /* 0x008fea000383ffff */
[----:B------:R-:W-:Y:S05]  /*9e70*/  BRA `(.L_x_174) ;  /* 0xffffff9400c07947 */ /* 0x000fea000383ffff */
.L_x_66:
[----:B------:R-:W-:-:S07]  /*9e80*/  MOV R0, UR4 ;  /* 0x0000000400007c02 */ /* 0x000fce0008000f00 */
.L_x_175:
[----:B--2---:R2:W3:Y:S02]  /*9e90*/  SYNCS.PHASECHK.TRANS64.TRYWAIT P0, [R0+URZ+0x140], R3 ;  /* 0x00014003000075a7 */ /* 0x0044e400080011ff */
[----:B---3--:R-:W-:Y:S05]  /*9ea0*/  @!P0 NANOSLEEP.SYNCS 0x989680 ;  /* 0x009896800000895d */ /* 0x008fea0003900000 */
[----:B------:R-:W3:Y:S02]  /*9eb0*/  @!P0 SYNCS.PHASECHK.TRANS64 P0, [R0+URZ+0x140], R3 ;  /* 0x00014003000085a7 */ /* 0x000ee400080010ff */
[----:B---3--:R-:W-:Y:S05]  /*9ec0*/  @!P0 BRA `(.L_x_175) ;  /* 0xfffffffc00f08947 */ /* 0x008fea000383ffff */
[----:B------:R-:W-:Y:S05]  /*9ed0*/  BRA `(.L_x_65) ;  /* 0xffffff9800147947 */ /* 0x000fea000383ffff */
.L_x_75:
[----:B--2---:R-:W-:-:S04]  /*9ee0*/  MOV R0, UR5 ;  /* 0x0000000500007c02 */ /* 0x004fc80008000f00 */
[----:B------:R2:W3:Y:S03]  /*9ef0*/  SYNCS.PHASECHK.TRANS64.TRYWAIT P0, [R0+URZ+0x8], R7 ;  /* 0x00000807000075a7 */ /* 0x0004e600080011ff */
[----:B---3--:R-:W-:Y:S05]  /*9f00*/  @!P0 NANOSLEEP.SYNCS 0x989680 ;  /* 0x009896800000895d */ /* 0x008fea0003900000 */
[----:B------:R-:W3:Y:S02]  /*9f10*/  @!P0 SYNCS.PHASECHK.TRANS64 P0, [R0+URZ+0x8], R7 ;  /* 0x00000807000085a7 */ /* 0x000ee400080010ff */
[----:B---3--:R-:W-:Y:S05]  /*9f20*/  @!P0 BRA `(.L_x_75) ;  /* 0xfffffffc00ec8947 */ /* 0x008fea000383ffff */
[----:B------:R-:W-:Y:S05]  /*9f30*/  BRA `(.L_x_74) ;  /* 0xffffff9800c87947 */ /* 0x000fea000383ffff */
.L_x_77:
[----:B------:R-:W-:Y:S01]  /*9f40*/  BSSY B0, `(.L_x_176) ;  /* 0x0000006000007945 */ /* 0x000fe20003800000 */
[----:B------:R-:W-:-:S07]  /*9f50*/  MOV R15, 0xffffffff ;  /* 0xffffffff000f7802 */ /* 0x000fce0000000f00 */
[----:B-12--5:R-:W-:Y:S05]  /*9f60*/  WARPSYNC.COLLECTIVE R15, `(.L_x_177) ;  /* 0x000000000f0c7348 */ /* 0x026fea0003c00000 */
[----:B------:R-:W-:Y:S02]  /*9f70*/  ELECT P6, UR79, PT ;  /* 0x00000000004f782f */ /* 0x000fe400038c0000 */
[----:B------:R-:W-:Y:S01]  /*9f80*/  MOV R14, UR79 ;  /* 0x0000004f000e7c02 */ /* 0x000fe20008000f00 */
[----:B-12--5:R-:W-:Y:S10]  /*9f90*/  ENDCOLLECTIVE ;  /* 0x000000000000791b */ /* 0x026ff40003800000 */
.L_x_177:
[----:B------:R-:W-:Y:S05]  /*9fa0*/  BSYNC B0 ;  /* 0x0000000000007941 */ /* 0x000fea0003800000 */
.L_x_176:
[----:B------:R-:W-:Y:S01]  /*9fb0*/  PLOP3.LUT P0, PT, P6, PT, PT, 0x80, 0x8 ;  /* 0x000000000008781c */ /* 0x000fe2000370f070 */
[----:B------:R-:W-:-:S12]  /*9fc0*/  BRA `(.L_x_178) ;  /* 0xffffff9800f47947 */ /* 0x000fd8000383ffff */
.L_x_79:
[----:B--2---:R-:W-:-:S04]  /*9fd0*/  MOV R0, UR5 ;  /* 0x0000000500007c02 */ /* 0x004fc80008000f00 */
[----:B------:R2:W3:Y:S03]  /*9fe0*/  SYNCS.PHASECHK.TRANS64.TRYWAIT P0, [R0+URZ+0x8], R5 ;  /* 0x00000805000075a7 */ /* 0x0004e600080011ff */
[----:B---3--:R-:W-:Y:S05]  /*9ff0*/  @!P0 NANOSLEEP.SYNCS 0x989680 ;  /* 0x009896800000895d */ /* 0x008fea0003900000 */
[----:B------:R-:W3:Y:S02]  /*a000*/  @!P0 SYNCS.PHASECHK.TRANS64 P0, [R0+URZ+0x8], R5 ;  /* 0x00000805000085a7 */ /* 0x000ee400080010ff */
[----:B---3--:R-:W-:Y:S05]  /*a010*/  @!P0 BRA `(.L_x_79) ;  /* 0xfffffffc00ec8947 */ /* 0x008fea000383ffff */
[----:B------:R-:W-:Y:S05]  /*a020*/  BRA `(.L_x_78) ;  /* 0xffffff9800f87947 */ /* 0x000fea000383ffff */
.L_x_80:
[----:B-1----:R1:W2:Y:S02]  /*a030*/  SYNCS.PHASECHK.TRANS64.TRYWAIT P0, [R0+URZ+0x130], R5 ;  /* 0x00013005000075a7 */ /* 0x0022a400080011ff */
[----:B--2---:R-:W-:Y:S05]  /*a040*/  @!P0 NANOSLEEP.SYNCS 0x989680 ;  /* 0x009896800000895d */ /* 0x004fea0003900000 */
[----:B------:R-:W2:Y:S02]  /*a050*/  @!P0 SYNCS.PHASECHK.TRANS64 P0, [R0+URZ+0x130], R5 ;  /* 0x00013005000085a7 */ /* 0x000ea400080010ff */
[----:B--2---:R-:W-:Y:S05]  /*a060*/  @!P0 BRA `(.L_x_80) ;  /* 0xfffffffc00f08947 */ /* 0x004fea000383ffff */
[----:B------:R-:W-:Y:S05]  /*a070*/  BRA `(.L_x_179) ;  /* 0xffffff9c00d47947 */ /* 0x000fea000383ffff */
.L_x_82:
[----:B------:R-:W-:-:S07]  /*a080*/  MOV R0, UR23 ;  /* 0x0000001700007c02 */ /* 0x000fce0008000f00 */
.L_x_180:
[----:B-1----:R1:W2:Y:S02]  /*a090*/  SYNCS.PHASECHK.TRANS64.TRYWAIT P0, [R0+URZ+0x170], R5 ;  /* 0x00017005000075a7 */ /* 0x0022a400080011ff */
[----:B--2---:R-:W-:Y:S05]  /*a0a0*/  @!P0 NANOSLEEP.SYNCS 0x989680 ;  /* 0x009896800000895d */ /* 0x004fea0003900000 */
[----:B------:R-:W2:Y:S02]  /*a0b0*/  @!P0 SYNCS.PHASECHK.TRANS64 P0, [R0+URZ+0x170], R5 ;  /* 0x00017005000085a7 */ /* 0x000ea400080010ff */
[----:B--2---:R-:W-:Y:S05]  /*a0c0*/  @!P0 BRA `(.L_x_180) ;  /* 0xfffffffc00f08947 */ /* 0x004fea000383ffff */
[----:B------:R-:W-:Y:S05]  /*a0d0*/  BRA `(.L_x_181) ;  /* 0xffffffa000207947 */ /* 0x000fea000383ffff */
.L_x_85:
[----:B------:R-:W-:Y:S07]  /*a0e0*/  MOV R0, UR5 ;  /* 0x0000000500007c02 */ /* 0x000fee0008000f00 */
.L_x_182:
[----:B-1----:R1:W2:Y:S02]  /*a0f0*/  SYNCS.PHASECHK.TRANS64.TRYWAIT P0, [R0+URZ], R5 ;  /* 0x00000005000075a7 */ /* 0x0022a400080011ff */
[----:B--2---:R-:W-:Y:S05]  /*a100*/  @!P0 NANOSLEEP.SYNCS 0x989680 ;  /* 0x009896800000895d */ /* 0x004fea0003900000 */
[----:B------:R-:W2:Y:S02]  /*a110*/  @!P0 SYNCS.PHASECHK.TRANS64 P0, [R0+URZ], R5 ;  /* 0x00000005000085a7 */ /* 0x000ea400080010ff */
[----:B--2---:R-:W-:Y:S05]  /*a120*/  @!P0 BRA `(.L_x_182) ;  /* 0xfffffffc00f08947 */ /* 0x004fea000383ffff */
[----:B------:R-:W-:Y:S05]  /*a130*/  BRA `(.L_x_84) ;  /* 0xffffffa000347947 */ /* 0x000fea000383ffff */
.L_x_89:
[----:B-1----:R-:W-:-:S07]  /*a140*/  MOV R0, UR4 ;  /* 0x0000000400007c02 */ /* 0x002fce0008000f00 */
.L_x_183:
[----:B-1----:R1:W2:Y:S02]  /*a150*/  SYNCS.PHASECHK.TRANS64.TRYWAIT P0, [R0+URZ], R3 ;  /* 0x00000003000075a7 */ /* 0x0022a400080011ff */
[----:B--2---:R-:W-:Y:S05]  /*a160*/  @!P0 NANOSLEEP.SYNCS 0x989680 ;  /* 0x009896800000895d */ /* 0x004fea0003900000 */
[----:B------:R-:W2:Y:S02]  /*a170*/  @!P0 SYNCS.PHASECHK.TRANS64 P0, [R0+URZ], R3 ;  /* 0x00000003000085a7 */ /* 0x000ea400080010ff */
[----:B--2---:R-:W-:Y:S05]  /*a180*/  @!P0 BRA `(.L_x_183) ;  /* 0xfffffffc00f08947 */ /* 0x004fea000383ffff */
[----:B------:R-:W-:Y:S05]  /*a190*/  BRA `(.L_x_184) ;  /* 0xffffffa400007947 */ /* 0x000fea000383ffff */
.L_x_90:
[----:B------:R-:W-:-:S07]  /*a1a0*/  MOV R0, UR5 ;  /* 0x0000000500007c02 */ /* 0x000fce0008000f00 */
.L_x_185:
[----:B-1----:R1:W2:Y:S02]  /*a1b0*/  SYNCS.PHASECHK.TRANS64.TRYWAIT P0, [R0+URZ], R3 ;  /* 0x00000003000075a7 */ /* 0x0022a400080011ff */
[----:B--2---:R-:W-:Y:S05]  /*a1c0*/  @!P0 NANOSLEEP.SYNCS 0x989680 ;  /* 0x009896800000895d */ /* 0x004fea0003900000 */
[----:B------:R-:W2:Y:S02]  /*a1d0*/  @!P0 SYNCS.PHASECHK.TRANS64 P0, [R0+URZ], R3 ;  /* 0x00000003000085a7 */ /* 0x000ea400080010ff */
[----:B--2---:R-:W-:Y:S05]  /*a1e0*/  @!P0 BRA `(.L_x_185) ;  /* 0xfffffffc00f08947 */ /* 0x004fea000383ffff */
[----:B------:R-:W-:Y:S05]  /*a1f0*/  BRA `(.L_x_186) ;  /* 0xffffffa4000c7947 */ /* 0x000fea000383ffff */
.L_x_91:
[----:B------:R-:W-:-:S07]  /*a200*/  MOV R0, UR5 ;  /* 0x0000000500007c02 */ /* 0x000fce0008000f00 */
.L_x_187:
[----:B-1----:R1:W2:Y:S02]  /*a210*/  SYNCS.PHASECHK.TRANS64.TRYWAIT P0, [R0+URZ], R3 ;  /* 0x00000003000075a7 */ /* 0x0022a400080011ff */
[----:B--2---:R-:W-:Y:S05]  /*a220*/  @!P0 NANOSLEEP.SYNCS 0x989680 ;  /* 0x009896800000895d */ /* 0x004fea0003900000 */
[----:B------:R-:W2:Y:S02]  /*a230*/  @!P0 SYNCS.PHASECHK.TRANS64 P0, [R0+URZ], R3 ;  /* 0x00000003000085a7 */ /* 0x000ea400080010ff */
[----:B--2---:R-:W-:Y:S05]  /*a240*/  @!P0 BRA `(.L_x_187) ;  /* 0xfffffffc00f08947 */ /* 0x004fea000383ffff */
[----:B------:R-:W-:Y:S05]  /*a250*/  BRA `(.L_x_188) ;  /* 0xffffffa400187947 */ /* 0x000fea000383ffff */
.L_x_94:
[----:B------:R-:W-:-:S07]  /*a260*/  MOV R0, UR17 ;  /* 0x0000001100007c02 */ /* 0x000fce0008000f00 */
.L_x_189:
[----:B-1----:R1:W2:Y:S02]  /*a270*/  SYNCS.PHASECHK.TRANS64.TRYWAIT P1, [R0+URZ+0x1b0], R3 ;  /* 0x0001b003000075a7 */ /* 0x0022a400080211ff */
[----:B--2---:R-:W-:Y:S05]  /*a280*/  @!P1 NANOSLEEP.SYNCS 0x989680 ;  /* 0x009896800000995d */ /* 0x004fea0003900000 */
[----:B------:R-:W2:Y:S02]  /*a290*/  @!P1 SYNCS.PHASECHK.TRANS64 P1, [R0+URZ+0x1b0], R3 ;  /* 0x0001b003000095a7 */ /* 0x000ea400080210ff */
[----:B--2---:R-:W-:Y:S05]  /*a2a0*/  @!P1 BRA `(.L_x_189) ;  /* 0xfffffffc00f09947 */ /* 0x004fea000383ffff */
[----:B------:R-:W-:Y:S05]  /*a2b0*/  BRA `(.L_x_190) ;  /* 0xffffffa400647947 */ /* 0x000fea000383ffff */
.L_x_99:
[----:B--2---:R2:W3:Y:S02]  /*a2c0*/  SYNCS.PHASECHK.TRANS64.TRYWAIT P0, [R8+URZ+0x130], R5 ;  /* 0x00013005080075a7 */ /* 0x0044e400080011ff */
[----:B---3--:R-:W-:Y:S05]  /*a2d0*/  @!P0 NANOSLEEP.SYNCS 0x989680 ;  /* 0x009896800000895d */ /* 0x008fea0003900000 */
[----:B------:R-:W3:Y:S02]  /*a2e0*/  @!P0 SYNCS.PHASECHK.TRANS64 P0, [R8+URZ+0x130], R5 ;  /* 0x00013005080085a7 */ /* 0x000ee400080010ff */
[----:B---3--:R-:W-:Y:S05]  /*a2f0*/  @!P0 BRA `(.L_x_99) ;  /* 0xfffffffc00f08947 */ /* 0x008fea000383ffff */
[----:B------:R-:W-:Y:S05]  /*a300*/  BRA `(.L_x_191) ;  /* 0xffffffa800987947 */ /* 0x000fea000383ffff */
.L_x_102:
[----:B------:R-:W-:Y:S07]  /*a310*/  MOV R0, UR21 ;  /* 0x0000001500007c02 */ /* 0x000fee0008000f00 */
.L_x_192:
[----:B--2---:R2:W3:Y:S02]  /*a320*/  SYNCS.PHASECHK.TRANS64.TRYWAIT P1, [R0+URZ+0x128], R5 ;  /* 0x00012805000075a7 */ /* 0x0044e400080211ff */
[----:B---3--:R-:W-:Y:S05]  /*a330*/  @!P1 NANOSLEEP.SYNCS 0x989680 ;  /* 0x009896800000995d */ /* 0x008fea0003900000 */
[----:B------:R-:W3:Y:S02]  /*a340*/  @!P1 SYNCS.PHASECHK.TRANS64 P1, [R0+URZ+0x128], R5 ;  /* 0x00012805000095a7 */ /* 0x000ee400080210ff */
[----:B---3--:R-:W-:Y:S05]  /*a350*/  @!P1 BRA `(.L_x_192) ;  /* 0xfffffffc00f09947 */ /* 0x008fea000383ffff */
[----:B------:R-:W-:Y:S05]  /*a360*/  BRA `(.L_x_101) ;  /* 0xffffffb000147947 */ /* 0x000fea000383ffff */
.L_x_105:
[----:B--2---:R-:W-:Y:S07]  /*a370*/  MOV R5, UR21 ;  /* 0x0000001500057c02 */ /* 0x004fee0008000f00 */
.L_x_193:
[----:B--2---:R2:W3:Y:S02]  /*a380*/  SYNCS.PHASECHK.TRANS64.TRYWAIT P0, [R5+URZ+0x110], R4 ;  /* 0x00011004050075a7 */ /* 0x0044e400080011ff */
[----:B---3--:R-:W-:Y:S05]  /*a390*/  @!P0 NANOSLEEP.SYNCS 0x989680 ;  /* 0x009896800000895d */ /* 0x008fea0003900000 */
[----:B------:R-:W3:Y:S02]  /*a3a0*/  @!P0 SYNCS.PHASECHK.TRANS64 P0, [R5+URZ+0x110], R4 ;  /* 0x00011004050085a7 */ /* 0x000ee400080010ff */
[----:B---3--:R-:W-:Y:S05]  /*a3b0*/  @!P0 BRA `(.L_x_193) ;  /* 0xfffffffc00f08947 */ /* 0x008fea000383ffff */
[----:B------:R-:W-:Y:S05]  /*a3c0*/  BRA `(.L_x_194) ;  /* 0xffffffb0006c7947 */ /* 0x000fea000383ffff */
.L_x_106:
[----:B------:R-:W-:Y:S07]  /*a3d0*/  MOV R5, UR21 ;  /* 0x0000001500057c02 */ /* 0x000fee0008000f00 */
.L_x_195:
[----:B--2---:R2:W3:Y:S02]  /*a3e0*/  SYNCS.PHASECHK.TRANS64.TRYWAIT P0, [R5+URZ+0x118], R4 ;  /* 0x00011804050075a7 */ /* 0x0044e400080011ff */
[----:B---3--:R-:W-:Y:S05]  /*a3f0*/  @!P0 NANOSLEEP.SYNCS 0x989680 ;  /* 0x009896800000895d */ /* 0x008fea0003900000 */
[----:B------:R-:W3:Y:S02]  /*a400*/  @!P0 SYNCS.PHASECHK.TRANS64 P0, [R5+URZ+0x118], R4 ;  /* 0x00011804050085a7 */ /* 0x000ee400080010ff */
[----:B---3--:R-:W-:Y:S05]  /*a410*/  @!P0 BRA `(.L_x_195) ;  /* 0xfffffffc00f08947 */ /* 0x008fea000383ffff */
[----:B------:R-:W-:Y:S05]  /*a420*/  BRA `(.L_x_196) ;  /* 0xffffffb000ac7947 */ /* 0x000fea000383ffff */
.L_x_108:
[----:B------:R-:W-:-:S07]  /*a430*/  MOV R0, UR21 ;  /* 0x0000001500007c02 */ /* 0x000fce0008000f00 */
.L_x_197:
[----:B--2---:R2:W3:Y:S02]  /*a440*/  SYNCS.PHASECHK.TRANS64.TRYWAIT P0, [R0+URZ+0x110], R3 ;  /* 0x00011003000075a7 */ /* 0x0044e400080011ff */
[----:B---3--:R-:W-:Y:S05]  /*a450*/  @!P0 NANOSLEEP.SYNCS 0x989680 ;  /* 0x009896800000895d */ /* 0x008fea0003900000 */
[----:B------:R-:W3:Y:S02]  /*a460*/  @!P0 SYNCS.PHASECHK.TRANS64 P0, [R0+URZ+0x110], R3 ;  /* 0x00011003000085a7 */ /* 0x000ee400080010ff */
[----:B---3--:R-:W-:Y:S05]  /*a470*/  @!P0 BRA `(.L_x_197) ;  /* 0xfffffffc00f08947 */ /* 0x008fea000383ffff */
[----:B------:R-:W-:Y:S05]  /*a480*/  BRA `(.L_x_198) ;  /* 0xffffffb4001c7947 */ /* 0x000fea000383ffff */
.L_x_110:
[----:B-1----:R1:W2:Y:S02]  /*a490*/  SYNCS.PHASECHK.TRANS64.TRYWAIT P0, [R3+URZ+0x130], R0 ;  /* 0x00013000030075a7 */ /* 0x0022a400080011ff */
[----:B--2---:R-:W-:Y:S05]  /*a4a0*/  @!P0 NANOSLEEP.SYNCS 0x989680 ;  /* 0x009896800000895d */ /* 0x004fea0003900000 */
[----:B------:R-:W2:Y:S02]  /*a4b0*/  @!P0 SYNCS.PHASECHK.TRANS64 P0, [R3+URZ+0x130], R0 ;  /* 0x00013000030085a7 */ /* 0x000ea400080010ff */
[----:B--2---:R-:W-:Y:S05]  /*a4c0*/  @!P0 BRA `(.L_x_110) ;  /* 0xfffffffc00f08947 */ /* 0x004fea000383ffff */
[----:B------:R-:W-:Y:S05]  /*a4d0*/  BRA `(.L_x_199) ;  /* 0xffffffb400dc7947 */ /* 0x000fea000383ffff */
.L_x_121:
[----:B--2---:R2:W1:Y:S02]  /*a4e0*/  SYNCS.PHASECHK.TRANS64.TRYWAIT P1, [R3+URZ+0x100], R2 ;  /* 0x00010002030075a7 */ /* 0x00446400080211ff */
[----:B-1----:R-:W-:Y:S05]  /*a4f0*/  @!P1 NANOSLEEP.SYNCS 0x989680 ;  /* 0x009896800000995d */ /* 0x002fea0003900000 */
[----:B------:R-:W1:Y:S02]  /*a500*/  @!P1 SYNCS.PHASECHK.TRANS64 P1, [R3+URZ+0x100], R2 ;  /* 0x00010002030095a7 */ /* 0x000e6400080210ff */
[----:B-1----:R-:W-:Y:S05]  /*a510*/  @!P1 BRA `(.L_x_121) ;  /* 0xfffffffc00f09947 */ /* 0x002fea000383ffff */
[----:B------:R-:W-:Y:S05]  /*a520*/  BRA `(.L_x_120) ;  /* 0xffffffc4005c7947 */ /* 0x000fea000383ffff */
.L_x_123:
[----:B--2---:R2:W4:Y:S02]  /*a530*/  SYNCS.PHASECHK.TRANS64.TRYWAIT P0, [R161+URZ+0x150], R4 ;  /* 0x00015004a10075a7 */ /* 0x00452400080011ff */
[----:B----4-:R-:W-:Y:S05]  /*a540*/  @!P0 NANOSLEEP.SYNCS 0x989680 ;  /* 0x009896800000895d */ /* 0x010fea0003900000 */
[----:B------:R-:W4:Y:S02]  /*a550*/  @!P0 SYNCS.PHASECHK.TRANS64 P0, [R161+URZ+0x150], R4 ;  /* 0x00015004a10085a7 */ /* 0x000f2400080010ff */
[----:B----4-:R-:W-:Y:S05]  /*a560*/  @!P0 BRA `(.L_x_123) ;  /* 0xfffffffc00f08947 */ /* 0x010fea000383ffff */
[----:B------:R-:W-:Y:S05]  /*a570*/  BRA `(.L_x_122) ;  /* 0xffffffc400b47947 */ /* 0x000fea000383ffff */
.L_x_132:
[----:B---3--:R3:W4:Y:S02]  /*a580*/  SYNCS.PHASECHK.TRANS64.TRYWAIT P0, [R197+URZ+0x100], R2 ;  /* 0x00010002c50075a7 */ /* 0x00872400080011ff */
[----:B----4-:R-:W-:Y:S05]  /*a590*/  @!P0 NANOSLEEP.SYNCS 0x989680 ;  /* 0x009896800000895d */ /* 0x010fea0003900000 */
[----:B------:R-:W4:Y:S02]  /*a5a0*/  @!P0 SYNCS.PHASECHK.TRANS64 P0, [R197+URZ+0x100], R2 ;  /* 0x00010002c50085a7 */ /* 0x000f2400080010ff */
[----:B----4-:R-:W-:Y:S05]  /*a5b0*/  @!P0 BRA `(.L_x_132) ;  /* 0xfffffffc00f08947 */ /* 0x010fea000383ffff */
[----:B------:R-:W-:Y:S05]  /*a5c0*/  BRA `(.L_x_131) ;  /* 0xffffffd800c47947 */ /* 0x000fea000383ffff */
        .weak           $__internal_0_$__cuda_sm10x_tcgen05_guardrail_trap_col_being_dealloced_not_returned_by_alloc
        .type           $__internal_0_$__cuda_sm10x_tcgen05_guardrail_trap_col_being_dealloced_not_returned_by_alloc,@function
        .size           $__internal_0_$__cuda_sm10x_tcgen05_guardrail_trap_col_being_dealloced_not_returned_by_alloc,($__internal_1_$__cuda_sm10x_tcgen05_guardrail_trap_phase_invalid_during_alloc - $__internal_0_$__cuda_sm10x_tcgen05_guardrail_trap_col_being_dealloced_not_returned_by_alloc)
$__internal_0_$__cuda_sm10x_tcgen05_guardrail_trap_col_being_dealloced_not_returned_by_alloc:
[----:B------:R-:W-:Y:S05]  /*a5d0*/  BPT.TRAP 0x1 ;  /* 0x000000040000795c */ /* 0x000fea0000300000 */
[----:B------:R-:W-:-:S04]  /*a5e0*/  HFMA2 R3, -RZ, RZ, 0, 0 ;  /* 0x00000000ff037431 */ /* 0x000fc800000001ff */
[----:B------:R-:W-:Y:S05]  /*a5f0*/  RET.REL.NODEC R2 `(_ZN7cutlass13device_kernelINS_4gemm6kernel13GemmUniversalIN4cute5tupleIJiiiiEEENS1_10collective13CollectiveMmaINS1_35MainloopSm100TmaUmmaWarpSpecializedILi16ELi2ELi4ENS5_IJNS4_1CILi4EEENSA_ILi1EEESC_EEEEENS5_IJNSA_ILi256EEENSA_ILi128EEENSA_ILi64EEEEEENS_12float_e4m3_tENS5_IJlSC_lEEESJ_SK_NS4_8TiledMMAINS4_8MMA_AtomIJNS4_10MMA_TraitsINS4_25SM100_MMA_F8F6F4_2x1SM_SSEJSJ_SJ_fSF_SG_NS4_17integral_constantINS4_4UMMA5MajorELSR_0EEESS_NSP_INSQ_7ScaleInELST_0EEESU_EEEEEENS4_6LayoutINS5_IJSC_SC_SC_EEENS5_IJNSA_ILi0EEESZ_SZ_EEEEENS5_IJNS4_10UnderscoreES12_S12_EEEEENS4_18SM100_TMA_2SM_LOADENS4_14ComposedLayoutINS4_7SwizzleILi2ELi4ELi3EEENS4_18smem_ptr_flag_bitsILi8EEENSX_INS5_IJNSA_ILi8EEESH_EEENS5_IJSH_SC_EEEEEEEvNS4_8identityENS4_28SM100_TMA_2SM_LOAD_MULTICASTES1F_vS1G_EENS_8epilogue10collective18CollectiveEpilogueINS1J_23Sm100TmaWarpSpecializedILi2ELi2ELi64ELb0ELb0EEEJNS5_IJSG_SG_SH_EEENS5_IJNSX_ISG_SC_EENSX_ISH_SC_EEEEESJ_SK_SJ_SK_NS1J_6fusion15FusionCallbacksIS1N_NS1S_17LinearCombinationISJ_fSJ_fLNS_15FloatRoundStyleE2EEES1O_S1R_JEEENS4_5SM1004TMEM4LOAD26SM100_TMEM_LOAD_32dp32b64xENS4_13SM90_TMA_LOADES1F_NS4_39AutoVectorizingCopyWithAssumedAlignmentILi128EEENS4_14SM90_TMA_STOREES1F_S24_S24_EEEvvEEEEvNT_6ParamsE) ;  /* 0xffffff5802807950 */ /* 0x000fea0003c3ffff */
        .weak           $__internal_1_$__cuda_sm10x_tcgen05_guardrail_trap_phase_invalid_during_alloc
        .type           $__internal_1_$__cuda_sm10x_tcgen05_guardrail_trap_phase_invalid_during_alloc,@function
        .size           $__internal_1_$__cuda_sm10x_tcgen05_guardrail_trap_phase_invalid_during_alloc,($__internal_2_$__cuda_sm10x_tcgen05_guardrail_trap_unallocated_columns_being_dealloced - $__internal_1_$__cuda_sm10x_tcgen05_guardrail_trap_phase_invalid_during_alloc)
$__internal_1_$__cuda_sm10x_tcgen05_guardrail_trap_phase_invalid_during_alloc:
[----:B------:R-:W-:Y:S05]  /*a600*/  BPT.TRAP 0x1 ;  /* 0x000000040000795c */ /* 0x000fea0000300000 */
[----:B------:R-:W-:-:S04]  /*a610*/  MOV R5, 0x0 ;  /* 0x0000000000057802 */ /* 0x000fc80000000f00 */
[----:B------:R-:W-:Y:S05]  /*a620*/  RET.REL.NODEC R4 `(_ZN7cutlass13device_kernelINS_4gemm6kernel13GemmUniversalIN4cute5tupleIJiiiiEEENS1_10collective13CollectiveMmaINS1_35MainloopSm100TmaUmmaWarpSpecializedILi16ELi2ELi4ENS5_IJNS4_1CILi4EEENSA_ILi1EEESC_EEEEENS5_IJNSA_ILi256EEENSA_ILi128EEENSA_ILi64EEEEEENS_12float_e4m3_tENS5_IJlSC_lEEESJ_SK_NS4_8TiledMMAINS4_8MMA_AtomIJNS4_10MMA_TraitsINS4_25SM100_MMA_F8F6F4_2x1SM_SSEJSJ_SJ_fSF_SG_NS4_17integral_constantINS4_4UMMA5MajorELSR_0EEESS_NSP_INSQ_7ScaleInELST_0EEESU_EEEEEENS4_6LayoutINS5_IJSC_SC_SC_EEENS5_IJNSA_ILi0EEESZ_SZ_EEEEENS5_IJNS4_10UnderscoreES12_S12_EEEEENS4_18SM100_TMA_2SM_LOADENS4_14ComposedLayoutINS4_7SwizzleILi2ELi4ELi3EEENS4_18smem_ptr_flag_bitsILi8EEENSX_INS5_IJNSA_ILi8EEESH_EEENS5_IJSH_SC_EEEEEEEvNS4_8identityENS4_28SM100_TMA_2SM_LOAD_MULTICASTES1F_vS1G_EENS_8epilogue10collective18CollectiveEpilogueINS1J_23Sm100TmaWarpSpecializedILi2ELi2ELi64ELb0ELb0EEEJNS5_IJSG_SG_SH_EEENS5_IJNSX_ISG_SC_EENSX_ISH_SC_EEEEESJ_SK_SJ_SK_NS1J_6fusion15FusionCallbacksIS1N_NS1S_17LinearCombinationISJ_fSJ_fLNS_15FloatRoundStyleE2EEES1O_S1R_JEEENS4_5SM1004TMEM4LOAD26SM100_TMEM_LOAD_32dp32b64xENS4_13SM90_TMA_LOADES1F_NS4_39AutoVectorizingCopyWithAssumedAlignmentILi128EEENS4_14SM90_TMA_STOREES1F_S24_S24_EEEvvEEEEvNT_6ParamsE) ;  /* 0xffffff5804747950 */ /* 0x000fea0003c3ffff */
        .weak           $__internal_2_$__cuda_sm10x_tcgen05_guardrail_trap_unallocated_columns_being_dealloced
        .type           $__internal_2_$__cuda_sm10x_tcgen05_guardrail_trap_unallocated_columns_being_dealloced,@function
        .size           $__internal_2_$__cuda_sm10x_tcgen05_guardrail_trap_unallocated_columns_being_dealloced,(.L_x_201 - $__internal_2_$__cuda_sm10x_tcgen05_guardrail_trap_unallocated_columns_being_dealloced)
$__internal_2_$__cuda_sm10x_tcgen05_guardrail_trap_unallocated_columns_being_dealloced:
[----:B------:R-:W-:Y:S05]  /*a630*/  BPT.TRAP 0x1 ;  /* 0x000000040000795c */ /* 0x000fea0000300000 */
[----:B------:R-:W-:-:S04]  /*a640*/  HFMA2 R3, -RZ, RZ, 0, 0 ;  /* 0x00000000ff037431 */ /* 0x000fc800000001ff */
[----:B------:R-:W-:Y:S05]  /*a650*/  RET.REL.NODEC R2 `(_ZN7cutlass13device_kernelINS_4gemm6kernel13GemmUniversalIN4cute5tupleIJiiiiEEENS1_10collective13CollectiveMmaINS1_35MainloopSm100TmaUmmaWarpSpecializedILi16ELi2ELi4ENS5_IJNS4_1CILi4EEENSA_ILi1EEESC_EEEEENS5_IJNSA_ILi256EEENSA_ILi128EEENSA_ILi64EEEEEENS_12float_e4m3_tENS5_IJlSC_lEEESJ_SK_NS4_8TiledMMAINS4_8MMA_AtomIJNS4_10MMA_TraitsINS4_25SM100_MMA_F8F6F4_2x1SM_SSEJSJ_SJ_fSF_SG_NS4_17integral_constantINS4_4UMMA5MajorELSR_0EEESS_NSP_INSQ_7ScaleInELST_0EEESU_EEEEEENS4_6LayoutINS5_IJSC_SC_SC_EEENS5_IJNSA_ILi0EEESZ_SZ_EEEEENS5_IJNS4_10UnderscoreES12_S12_EEEEENS4_18SM100_TMA_2SM_LOADENS4_14ComposedLayoutINS4_7SwizzleILi2ELi4ELi3EEENS4_18smem_ptr_flag_bitsILi8EEENSX_INS5_IJNSA_ILi8EEESH_EEENS5_IJSH_SC_EEEEEEEvNS4_8identityENS4_28SM100_TMA_2SM_LOAD_MULTICASTES1F_vS1G_EENS_8epilogue10collective18CollectiveEpilogueINS1J_23Sm100TmaWarpSpecializedILi2ELi2ELi64ELb0ELb0EEEJNS5_IJSG_SG_SH_EEENS5_IJNSX_ISG_SC_EENSX_ISH_SC_EEEEESJ_SK_SJ_SK_NS1J_6fusion15FusionCallbacksIS1N_NS1S_17LinearCombinationISJ_fSJ_fLNS_15FloatRoundStyleE2EEES1O_S1R_JEEENS4_5SM1004TMEM4LOAD26SM100_TMEM_LOAD_32dp32b64xENS4_13SM90_TMA_LOADES1F_NS4_39AutoVectorizingCopyWithAssumedAlignmentILi128EEENS4_14SM90_TMA_STOREES1F_S24_S24_EEEvvEEEEvNT_6ParamsE) ;  /* 0xffffff5802687950 */ /* 0x000fea0003c3ffff */
.L_x_200:
[----:B------:R-:W-:-:S00]  /*a660*/  BRA `(.L_x_200) ;  /* 0xfffffffc00fc7947 */ /* 0x000fc0000383ffff */
[----:B------:R-:W-:-:S00]  /*a670*/  NOP ;  /* 0x0000000000007918 */ /* 0x000fc00000000000 */
        /* <DEDUP_REMOVED lines=8> */
.L_x_201:


//--------------------- .nv.global.init           --------------------------
	.section	.nv.global.init,"aw",@progbits
.nv.global.init:
	.type		$str$27,@object
	.size		$str$27,($str$28 - $str$27)
$str$27:
        /*0000*/ 	.byte	0x28, 0x61, 0x64, 0x64, 0x72, 0x65, 0x73, 0x73, 0x20, 0x26, 0x20, 0x6d, 0x61, 0x73, 0x6b, 0x29
        /*0010*/ 	.byte	0x20, 0x3d, 0x3d, 0x20, 0x30, 0x00
	.type		$str$28,@object
	.size		$str$28,($str$26 - $str$28)
$str$28:
        /*0016*/ 	.byte	0x2f, 0x74, 0x6d, 0x70, 0x2f, 0x63, 0x75, 0x74, 0x6c, 0x61, 0x73, 0x73, 0x5f, 0x73, 0x77, 0x65
        /*0026*/ 	.byte	0x65, 0x70, 0x5f, 0x73, 0x72, 0x63, 0x2f, 0x69, 0x6e, 0x63, 0x6c, 0x75, 0x64, 0x65, 0x2f, 0x63
        /*0036*/ 	.byte	0x75, 0x74, 0x65, 0x2f, 0x70, 0x6f, 0x69, 0x6e, 0x74, 0x65, 0x72, 0x5f, 0x66, 0x6c, 0x61, 0x67
        /*0046*/ 	.byte	0x67, 0x65, 0x64, 0x2e, 0x68, 0x70, 0x70, 0x00
	.type		$str$26,@object
	.size		$str$26,($str$25 - $str$26)
$str$26:
        /*004e*/ 	.byte	0x2f, 0x74, 0x6d, 0x70, 0x2f, 0x63, 0x75, 0x74, 0x6c, 0x61, 0x73, 0x73, 0x5f, 0x73, 0x77, 0x65
        /*005e*/ 	.byte	0x65, 0x70, 0x5f, 0x73, 0x72, 0x63, 0x2f, 0x69, 0x6e, 0x63, 0x6c, 0x75, 0x64, 0x65, 0x2f, 0x63
        /*006e*/ 	.byte	0x75, 0x74, 0x65, 0x2f, 0x61, 0x74, 0x6f, 0x6d, 0x2f, 0x63, 0x6f, 0x70, 0x79, 0x5f, 0x74, 0x72
        /*007e*/ 	.byte	0x61, 0x69, 0x74, 0x73, 0x5f, 0x73, 0x6d, 0x31, 0x30, 0x30, 0x2e, 0x68, 0x70, 0x70, 0x00
	.type		$str$25,@object
	.size		$str$25,(__unnamed_1 - $str$25)
$str$25:
        /*008d*/ 	.byte	0x28, 0x28, 0x75, 0x69, 0x6e, 0x74, 0x33, 0x32, 0x5f, 0x74, 0x28, 0x74, 0x68, 0x72, 0x65, 0x61
        /*009d*/ 	.byte	0x64, 0x49, 0x64, 0x78, 0x2e, 0x78, 0x29, 0x20, 0x2f, 0x20, 0x33, 0x32, 0x29, 0x20, 0x25, 0x20
        /*00ad*/ 	.byte	0x34, 0x29, 0x20, 0x3d, 0x3d, 0x20, 0x28, 0x28, 0x28, 0x74, 0x6d, 0x65, 0x6d, 0x5f, 0x61, 0x64
        /*00bd*/ 	.byte	0x64, 0x72, 0x20, 0x3e, 0x3e, 0x20, 0x31, 0x36, 0x29, 0x20, 0x2f, 0x20, 0x33, 0x32, 0x29, 0x20
        /*00cd*/ 	.byte	0x25, 0x20, 0x34, 0x29, 0x00
	.type		__unnamed_1,@object
	.size		__unnamed_1,(__unnamed_2 - __unnamed_1)
__unnamed_1:
        /*00d2*/ 	.byte	0x61, 0x75, 0x74, 0x6f, 0x20, 0x63, 0x75, 0x74, 0x65, 0x3a, 0x3a, 0x61, 0x73, 0x5f, 0x70, 0x6f
        /* <DEDUP_REMOVED lines=24> */
        /*0262*/ 	.byte	0x43, 0x3c, 0x38, 0x31, 0x39, 0x32, 0x3e, 0x3e, 0x3e, 0x3e, 0x5d, 0x00
	.type		__unnamed_2,@object
	.size		__unnamed_2,(.L_2 - __unnamed_2)
__unnamed_2:
        /* <DEDUP_REMOVED lines=42> */
        /*050e*/ 	.byte	0x3e, 0x3e, 0x3e, 0x3e, 0x5d, 0x00
.L_2:


//--------------------- .nv.shared._ZN7cutlass13device_kernelINS_4gemm6kernel13GemmUniversalIN4cute5tupleIJiiiiEEENS1_10collective13CollectiveMmaINS1_35MainloopSm100TmaUmmaWarpSpecializedILi16ELi2ELi4ENS5_IJNS4_1CILi4EEENSA_ILi1EEESC_EEEEENS5_IJNSA_ILi256EEENSA_ILi128EEENSA_ILi64EEEEEENS_12float_e4m3_tENS5_IJlSC_lEEESJ_SK_NS4_8TiledMMAINS4_8MMA_AtomIJNS4_10MMA_TraitsINS4_25SM100_MMA_F8F6F4_2x1SM_SSEJSJ_SJ_fSF_SG_NS4_17integral_constantINS4_4UMMA5MajorELSR_0EEESS_NSP_INSQ_7ScaleInELST_0EEESU_EEEEEENS4_6LayoutINS5_IJSC_SC_SC_EEENS5_IJNSA_ILi0EEESZ_SZ_EEEEENS5_IJNS4_10UnderscoreES12_S12_EEEEENS4_18SM100_TMA_2SM_LOADENS4_14ComposedLayoutINS4_7SwizzleILi2ELi4ELi3EEENS4_18smem_ptr_flag_bitsILi8EEENSX_INS5_IJNSA_ILi8EEESH_EEENS5_IJSH_SC_EEEEEEEvNS4_8identityENS4_28SM100_TMA_2SM_LOAD_MULTICASTES1F_vS1G_EENS_8epilogue10collective18CollectiveEpilogueINS1J_23Sm100TmaWarpSpecializedILi2ELi2ELi64ELb0ELb0EEEJNS5_IJSG_SG_SH_EEENS5_IJNSX_ISG_SC_EENSX_ISH_SC_EEEEESJ_SK_SJ_SK_NS1J_6fusion15FusionCallbacksIS1N_NS1S_17LinearCombinationISJ_fSJ_fLNS_15FloatRoundStyleE2EEES1O_S1R_JEEENS4_5SM1004TMEM4LOAD26SM100_TMEM_LOAD_32dp32b64xENS4_13SM90_TMA_LOADES1F_NS4_39AutoVectorizingCopyWithAssumedAlignmentILi128EEENS4_14SM90_TMA_STOREES1F_S24_S24_EEEvvEEEEvNT_6ParamsE --------------------------
	.section	.nv.shared._ZN7cutlass13device_kernelINS_4gemm6kernel13GemmUniversalIN4cute5tupleIJiiiiEEENS1_10collective13CollectiveMmaINS1_35MainloopSm100TmaUmmaWarpSpecializedILi16ELi2ELi4ENS5_IJNS4_1CILi4EEENSA_ILi1EEESC_EEEEENS5_IJNSA_ILi256EEENSA_ILi128EEENSA_ILi64EEEEEENS_12float_e4m3_tENS5_IJlSC_lEEESJ_SK_NS4_8TiledMMAINS4_8MMA_AtomIJNS4_10MMA_TraitsINS4_25SM100_MMA_F8F6F4_2x1SM_SSEJSJ_SJ_fSF_SG_NS4_17integral_constantINS4_4UMMA5MajorELSR_0EEESS_NSP_INSQ_7ScaleInELST_0EEESU_EEEEEENS4_6LayoutINS5_IJSC_SC_SC_EEENS5_IJNSA_ILi0EEESZ_SZ_EEEEENS5_IJNS4_10UnderscoreES12_S12_EEEEENS4_18SM100_TMA_2SM_LOADENS4_14ComposedLayoutINS4_7SwizzleILi2ELi4ELi3EEENS4_18smem_ptr_flag_bitsILi8EEENSX_INS5_IJNSA_ILi8EEESH_EEENS5_IJSH_SC_EEEEEEEvNS4_8identityENS4_28SM100_TMA_2SM_LOAD_MULTICASTES1F_vS1G_EENS_8epilogue10collective18CollectiveEpilogueINS1J_23Sm100TmaWarpSpecializedILi2ELi2ELi64ELb0ELb0EEEJNS5_IJSG_SG_SH_EEENS5_IJNSX_ISG_SC_EENSX_ISH_SC_EEEEESJ_SK_SJ_SK_NS1J_6fusion15FusionCallbacksIS1N_NS1S_17LinearCombinationISJ_fSJ_fLNS_15FloatRoundStyleE2EEES1O_S1R_JEEENS4_5SM1004TMEM4LOAD26SM100_TMEM_LOAD_32dp32b64xENS4_13SM90_TMA_LOADES1F_NS4_39AutoVectorizingCopyWithAssumedAlignmentILi128EEENS4_14SM90_TMA_STOREES1F_S24_S24_EEEvvEEEEvNT_6ParamsE,"aw",@nobits
	.sectionflags	@""
	.align	16
	.zero		1024


//--------------------- .nv.shared.reserved.0     --------------------------
	.section	.nv.shared.reserved.0,"aw",@nobits
	.weak		__nv_reservedSMEM_offset_0_alias
	.size		__nv_reservedSMEM_offset_0_alias, 0, 64
	.other		__nv_reservedSMEM_offset_0_alias,@"STO_CUDA_RESERVED_SHARED STV_DEFAULT"
__nv_reservedSMEM_offset_0_alias:
	.zero		0
.nv.shared.reserved.0:
	.zero		64
	.weak		__nv_reservedSMEM_tcgen05_partition
	.type		__nv_reservedSMEM_tcgen05_partition,@object
	.size		__nv_reservedSMEM_tcgen05_partition,(.L_0 - __nv_reservedSMEM_tcgen05_partition)
__nv_reservedSMEM_tcgen05_partition:
	.zero		32
.L_0:


//--------------------- .nv.global                --------------------------
	.section	.nv.global,"aw",@nobits
.nv.global:
	.type		_ZN40_INTERNAL_8efce702_4_k_cu_a282ed22_258244cute1_E,@object
	.size		_ZN40_INTERNAL_8efce702_4_k_cu_a282ed22_258244cute1_E,(_ZN40_INTERNAL_8efce702_4_k_cu_a282ed22_258244cuda3std3__45__cpo6cbeginE - _ZN40_INTERNAL_8efce702_4_k_cu_a282ed22_258244cute1_E)
_ZN40_INTERNAL_8efce702_4_k_cu_a282ed22_258244cute1_E:
	.zero		1
	.type		_ZN40_INTERNAL_8efce702_4_k_cu_a282ed22_258244cuda3std3__45__cpo6cbeginE,@object
	.size		_ZN40_INTERNAL_8efce702_4_k_cu_a282ed22_258244cuda3std3__45__cpo6cbeginE,(_ZN40_INTERNAL_8efce702_4_k_cu_a282ed22_258244cuda3std3__48in_placeE - _ZN40_INTERNAL_8efce702_4_k_cu_a282ed22_258244cuda3std3__45__cpo6cbeginE)
_ZN40_INTERNAL_8efce702_4_k_cu_a282ed22_258244cuda3std3__45__cpo6cbeginE:
	.zero		1
	.type		_ZN40_INTERNAL_8efce702_4_k_cu_a282ed22_258244cuda3std3__48in_placeE,@object
	.size		_ZN40_INTERNAL_8efce702_4_k_cu_a282ed22_258244cuda3std3__48in_placeE,(_ZN40_INTERNAL_8efce702_4_k_cu_a282ed22_258244cuda3std6ranges3__45__cpo9iter_moveE - _ZN40_INTERNAL_8efce702_4_k_cu_a282ed22_258244cuda3std3__48in_placeE)
_ZN40_INTERNAL_8efce702_4_k_cu_a282ed22_258244cuda3std3__48in_placeE:
	.zero		1
	.type		_ZN40_INTERNAL_8efce702_4_k_cu_a282ed22_258244cuda3std6ranges3__45__cpo9iter_moveE,@object
	.size		_ZN40_INTERNAL_8efce702_4_k_cu_a282ed22_258244cuda3std6ranges3__45__cpo9iter_moveE,(_ZN40_INTERNAL_8efce702_4_k_cu_a282ed22_258244cuda3std3__45__cpo5beginE - _ZN40_INTERNAL_8efce702_4_k_cu_a282ed22_258244cuda3std6ranges3__45__cpo9iter_moveE)
_ZN40_INTERNAL_8efce702_4_k_cu_a282ed22_258244cuda3std6ranges3__45__cpo9iter_moveE:
	.zero		1
	.type		_ZN40_INTERNAL_8efce702_4_k_cu_a282ed22_258244cuda3std3__45__cpo5beginE,@object
	.size		_ZN40_INTERNAL_8efce702_4_k_cu_a282ed22_258244cuda3std3__45__cpo5beginE,(_ZN40_INTERNAL_8efce702_4_k_cu_a282ed22_258244cuda3std3__442_GLOBAL__N__8efce702_4_k_cu_a282ed22_258246ignoreE - _ZN40_INTERNAL_8efce702_4_k_cu_a282ed22_258244cuda3std3__45__cpo5beginE)
_ZN40_INTERNAL_8efce702_4_k_cu_a282ed22_258244cuda3std3__45__cpo5beginE:
	.zero		1
	.type		_ZN40_INTERNAL_8efce702_4_k_cu_a282ed22_258244cuda3std3__442_GLOBAL__N__8efce702_4_k_cu_a282ed22_258246ignoreE,@object
	.size		_ZN40_INTERNAL_8efce702_4_k_cu_a282ed22_258244cuda3std3__442_GLOBAL__N__8efce702_4_k_cu_a282ed22_258246ignoreE,(_ZN40_INTERNAL_8efce702_4_k_cu_a282ed22_258244cute7productE - _ZN40_INTERNAL_8efce702_4_k_cu_a282ed22_258244cuda3std3__442_GLOBAL__N__8efce702_4_k_cu_a282ed22_258246ignoreE)
_ZN40_INTERNAL_8efce702_4_k_cu_a282ed22_258244cuda3std3__442_GLOBAL__N__8efce702_4_k_cu_a282ed22_258246ignoreE:
	.zero		1
	.type		_ZN40_INTERNAL_8efce702_4_k_cu_a282ed22_258244cute7productE,@object
	.size		_ZN40_INTERNAL_8efce702_4_k_cu_a282ed22_258244cute7productE,(_ZN40_INTERNAL_8efce702_4_k_cu_a282ed22_258244cuda3std3__45__cpo3endE - _ZN40_INTERNAL_8efce702_4_k_cu_a282ed22_258244cute7productE)
_ZN40_INTERNAL_8efce702_4_k_cu_a282ed22_258244cute7productE:
	.zero		1
	.type		_ZN40_INTERNAL_8efce702_4_k_cu_a282ed22_258244cuda3std3__45__cpo3endE,@object
	.size		_ZN40_INTERNAL_8efce702_4_k_cu_a282ed22_258244cuda3std3__45__cpo3endE,(_ZN40_INTERNAL_8efce702_4_k_cu_a282ed22_258244cuda3std3__419piecewise_constructE - _ZN40_INTERNAL_8efce702_4_k_cu_a282ed22_258244cuda3std3__45__cpo3endE)
_ZN40_INTERNAL_8efce702_4_k_cu_a282ed22_258244cuda3std3__45__cpo3endE:
	.zero		1
	.type		_ZN40_INTERNAL_8efce702_4_k_cu_a282ed22_258244cuda3std3__419piecewise_constructE,@object
	.size		_ZN40_INTERNAL_8efce702_4_k_cu_a282ed22_258244cuda3std3__419piecewise_constructE,(_ZN40_INTERNAL_8efce702_4_k_cu_a282ed22_258244cuda3std3__45__cpo4cendE - _ZN40_INTERNAL_8efce702_4_k_cu_a282ed22_258244cuda3std3__419piecewise_constructE)
_ZN40_INTERNAL_8efce702_4_k_cu_a282ed22_258244cuda3std3__419piecewise_constructE:
	.zero		1
	.type		_ZN40_INTERNAL_8efce702_4_k_cu_a282ed22_258244cuda3std3__45__cpo4cendE,@object
	.size		_ZN40_INTERNAL_8efce702_4_k_cu_a282ed22_258244cuda3std3__45__cpo4cendE,(_ZN40_INTERNAL_8efce702_4_k_cu_a282ed22_258244cuda3std6ranges3__45__cpo4swapE - _ZN40_INTERNAL_8efce702_4_k_cu_a282ed22_258244cuda3std3__45__cpo4cendE)
_ZN40_INTERNAL_8efce702_4_k_cu_a282ed22_258244cuda3std3__45__cpo4cendE:
	.zero		1
	.type		_ZN40_INTERNAL_8efce702_4_k_cu_a282ed22_258244cuda3std6ranges3__45__cpo4swapE,@object
	.size		_ZN40_INTERNAL_8efce702_4_k_cu_a282ed22_258244cuda3std6ranges3__45__cpo4swapE,(.L_10 - _ZN40_INTERNAL_8efce702_4_k_cu_a282ed22_258244cuda3std6ranges3__45__cpo4swapE)
_ZN40_INTERNAL_8efce702_4_k_cu_a282ed22_258244cuda3std6ranges3__45__cpo4swapE:
	.zero		1
.L_10:


//--------------------- .nv.constant0._ZN7cutlass13device_kernelINS_4gemm6kernel13GemmUniversalIN4cute5tupleIJiiiiEEENS1_10collective13CollectiveMmaINS1_35MainloopSm100TmaUmmaWarpSpecializedILi16ELi2ELi4ENS5_IJNS4_1CILi4EEENSA_ILi1EEESC_EEEEENS5_IJNSA_ILi256EEENSA_ILi128EEENSA_ILi64EEEEEENS_12float_e4m3_tENS5_IJlSC_lEEESJ_SK_NS4_8TiledMMAINS4_8MMA_AtomIJNS4_10MMA_TraitsINS4_25SM100_MMA_F8F6F4_2x1SM_SSEJSJ_SJ_fSF_SG_NS4_17integral_constantINS4_4UMMA5MajorELSR_0EEESS_NSP_INSQ_7ScaleInELST_0EEESU_EEEEEENS4_6LayoutINS5_IJSC_SC_SC_EEENS5_IJNSA_ILi0EEESZ_SZ_EEEEENS5_IJNS4_10UnderscoreES12_S12_EEEEENS4_18SM100_TMA_2SM_LOADENS4_14ComposedLayoutINS4_7SwizzleILi2ELi4ELi3EEENS4_18smem_ptr_flag_bitsILi8EEENSX_INS5_IJNSA_ILi8EEESH_EEENS5_IJSH_SC_EEEEEEEvNS4_8identityENS4_28SM100_TMA_2SM_LOAD_MULTICASTES1F_vS1G_EENS_8epilogue10collective18CollectiveEpilogueINS1J_23Sm100TmaWarpSpecializedILi2ELi2ELi64ELb0ELb0EEEJNS5_IJSG_SG_SH_EEENS5_IJNSX_ISG_SC_EENSX_ISH_SC_EEEEESJ_SK_SJ_SK_NS1J_6fusion15FusionCallbacksIS1N_NS1S_17LinearCombinationISJ_fSJ_fLNS_15FloatRoundStyleE2EEES1O_S1R_JEEENS4_5SM1004TMEM4LOAD26SM100_TMEM_LOAD_32dp32b64xENS4_13SM90_TMA_LOADES1F_NS4_39AutoVectorizingCopyWithAssumedAlignmentILi128EEENS4_14SM90_TMA_STOREES1F_S24_S24_EEEvvEEEEvNT_6ParamsE --------------------------
	.section	.nv.constant0._ZN7cutlass13device_kernelINS_4gemm6kernel13GemmUniversalIN4cute5tupleIJiiiiEEENS1_10collective13CollectiveMmaINS1_35MainloopSm100TmaUmmaWarpSpecializedILi16ELi2ELi4ENS5_IJNS4_1CILi4EEENSA_ILi1EEESC_EEEEENS5_IJNSA_ILi256EEENSA_ILi128EEENSA_ILi64EEEEEENS_12float_e4m3_tENS5_IJlSC_lEEESJ_SK_NS4_8TiledMMAINS4_8MMA_AtomIJNS4_10MMA_TraitsINS4_25SM100_MMA_F8F6F4_2x1SM_SSEJSJ_SJ_fSF_SG_NS4_17integral_constantINS4_4UMMA5MajorELSR_0EEESS_NSP_INSQ_7ScaleInELST_0EEESU_EEEEEENS4_6LayoutINS5_IJSC_SC_SC_EEENS5_IJNSA_ILi0EEESZ_SZ_EEEEENS5_IJNS4_10UnderscoreES12_S12_EEEEENS4_18SM100_TMA_2SM_LOADENS4_14ComposedLayoutINS4_7SwizzleILi2ELi4ELi3EEENS4_18smem_ptr_flag_bitsILi8EEENSX_INS5_IJNSA_ILi8EEESH_EEENS5_IJSH_SC_EEEEEEEvNS4_8identityENS4_28SM100_TMA_2SM_LOAD_MULTICASTES1F_vS1G_EENS_8epilogue10collective18CollectiveEpilogueINS1J_23Sm100TmaWarpSpecializedILi2ELi2ELi64ELb0ELb0EEEJNS5_IJSG_SG_SH_EEENS5_IJNSX_ISG_SC_EENSX_ISH_SC_EEEEESJ_SK_SJ_SK_NS1J_6fusion15FusionCallbacksIS1N_NS1S_17LinearCombinationISJ_fSJ_fLNS_15FloatRoundStyleE2EEES1O_S1R_JEEENS4_5SM1004TMEM4LOAD26SM100_TMEM_LOAD_32dp32b64xENS4_13SM90_TMA_LOADES1F_NS4_39AutoVectorizingCopyWithAssumedAlignmentILi128EEENS4_14SM90_TMA_STOREES1F_S24_S24_EEEvvEEEEvNT_6ParamsE,"a",@progbits
	.sectionflags	@""
	.align	4
.nv.constant0._ZN7cutlass13device_kernelINS_4gemm6kernel13GemmUniversalIN4cute5tupleIJiiiiEEENS1_10collective13CollectiveMmaINS1_35MainloopSm100TmaUmmaWarpSpecializedILi16ELi2ELi4ENS5_IJNS4_1CILi4EEENSA_ILi1EEESC_EEEEENS5_IJNSA_ILi256EEENSA_ILi128EEENSA_ILi64EEEEEENS_12float_e4m3_tENS5_IJlSC_lEEESJ_SK_NS4_8TiledMMAINS4_8MMA_AtomIJNS4_10MMA_TraitsINS4_25SM100_MMA_F8F6F4_2x1SM_SSEJSJ_SJ_fSF_SG_NS4_17integral_constantINS4_4UMMA5MajorELSR_0EEESS_NSP_INSQ_7ScaleInELST_0EEESU_EEEEEENS4_6LayoutINS5_IJSC_SC_SC_EEENS5_IJNSA_ILi0EEESZ_SZ_EEEEENS5_IJNS4_10UnderscoreES12_S12_EEEEENS4_18SM100_TMA_2SM_LOADENS4_14ComposedLayoutINS4_7SwizzleILi2ELi4ELi3EEENS4_18smem_ptr_flag_bitsILi8EEENSX_INS5_IJNSA_ILi8EEESH_EEENS5_IJSH_SC_EEEEEEEvNS4_8identityENS4_28SM100_TMA_2SM_LOAD_MULTICASTES1F_vS1G_EENS_8epilogue10collective18CollectiveEpilogueINS1J_23Sm100TmaWarpSpecializedILi2ELi2ELi64ELb0ELb0EEEJNS5_IJSG_SG_SH_EEENS5_IJNSX_ISG_SC_EENSX_ISH_SC_EEEEESJ_SK_SJ_SK_NS1J_6fusion15FusionCallbacksIS1N_NS1S_17LinearCombinationISJ_fSJ_fLNS_15FloatRoundStyleE2EEES1O_S1R_JEEENS4_5SM1004TMEM4LOAD26SM100_TMEM_LOAD_32dp32b64xENS4_13SM90_TMA_LOADES1F_NS4_39AutoVectorizingCopyWithAssumedAlignmentILi128EEENS4_14SM90_TMA_STOREES1F_S24_S24_EEEvvEEEEvNT_6ParamsE:
	.zero		2944


//--------------------- SYMBOLS --------------------------

	.type		.nv.reservedSmem.offset0,@object
	.size		.nv.reservedSmem.offset0,0x4
	.type		.nv.reservedSmem.cap,@object
	.size		.nv.reservedSmem.cap,0x4
	.type		__assertfail,@function
